//
// Generated by NVIDIA NVVM Compiler
//
// Compiler Build ID: CL-36424714
// Cuda compilation tools, release 13.0, V13.0.88
// Based on NVVM 20.0.0
//

.version 9.0
.target sm_100
.address_size 64

	// .globl	_Z14blurImgKernel1P6uchar3iiPfiS0_
.const .align 4 .b8 dc_filter[324];
.extern .shared .align 16 .b8 s_inPixels[];

.visible .entry _Z14blurImgKernel1P6uchar3iiPfiS0_(
	.param .u64 .ptr .align 1 _Z14blurImgKernel1P6uchar3iiPfiS0__param_0,
	.param .u32 _Z14blurImgKernel1P6uchar3iiPfiS0__param_1,
	.param .u32 _Z14blurImgKernel1P6uchar3iiPfiS0__param_2,
	.param .u64 .ptr .align 1 _Z14blurImgKernel1P6uchar3iiPfiS0__param_3,
	.param .u32 _Z14blurImgKernel1P6uchar3iiPfiS0__param_4,
	.param .u64 .ptr .align 1 _Z14blurImgKernel1P6uchar3iiPfiS0__param_5
)
{
	.reg .pred 	%p<20>;
	.reg .b16 	%rs<22>;
	.reg .b32 	%r<78>;
	.reg .b32 	%f<108>;
	.reg .b64 	%rd<39>;

	ld.param.u64 	%rd7, [_Z14blurImgKernel1P6uchar3iiPfiS0__param_0];
	ld.param.u32 	%r20, [_Z14blurImgKernel1P6uchar3iiPfiS0__param_1];
	ld.param.u32 	%r23, [_Z14blurImgKernel1P6uchar3iiPfiS0__param_2];
	ld.param.u64 	%rd8, [_Z14blurImgKernel1P6uchar3iiPfiS0__param_3];
	ld.param.u32 	%r22, [_Z14blurImgKernel1P6uchar3iiPfiS0__param_4];
	cvta.to.global.u64 	%rd1, %rd7;
	cvta.to.global.u64 	%rd2, %rd8;
	mov.u32 	%r24, %ctaid.x;
	mov.u32 	%r25, %ntid.x;
	mov.u32 	%r26, %tid.x;
	mad.lo.s32 	%r1, %r24, %r25, %r26;
	mov.u32 	%r27, %ctaid.y;
	mov.u32 	%r28, %ntid.y;
	mov.u32 	%r29, %tid.y;
	mad.lo.s32 	%r30, %r27, %r28, %r29;
	setp.ge.s32 	%p1, %r1, %r20;
	setp.ge.s32 	%p2, %r30, %r23;
	or.pred  	%p3, %p1, %p2;
	@%p3 bra 	$L__BB0_13;
	setp.lt.s32 	%p4, %r22, 1;
	mov.f32 	%f102, 0f00000000;
	mov.f32 	%f103, %f102;
	mov.f32 	%f104, %f102;
	@%p4 bra 	$L__BB0_12;
	shr.u32 	%r32, %r22, 1;
	sub.s32 	%r3, %r30, %r32;
	sub.s32 	%r4, %r1, %r32;
	add.s32 	%r5, %r20, -1;
	and.b32  	%r6, %r22, 2147483644;
	neg.s32 	%r7, %r6;
	add.s32 	%r8, %r4, 3;
	mov.f32 	%f104, 0f00000000;
	mov.b32 	%r73, 0;
	mov.f32 	%f103, %f104;
	mov.f32 	%f102, %f104;
$L__BB0_3:
	setp.lt.u32 	%p5, %r22, 4;
	add.s32 	%r34, %r3, %r73;
	max.s32 	%r35, %r34, 0;
	setp.lt.s32 	%p6, %r35, %r23;
	add.s32 	%r36, %r23, -1;
	selp.b32 	%r37, %r35, %r36, %p6;
	mul.lo.s32 	%r10, %r37, %r20;
	mul.lo.s32 	%r11, %r73, %r22;
	mov.b32 	%r77, 0;
	@%p5 bra 	$L__BB0_6;
	mul.wide.u32 	%rd9, %r11, 4;
	add.s64 	%rd10, %rd2, %rd9;
	add.s64 	%rd38, %rd10, 8;
	mov.u32 	%r74, %r8;
	mov.u32 	%r75, %r7;
$L__BB0_5:
	.pragma "nounroll";
	add.s32 	%r38, %r74, -2;
	add.s32 	%r39, %r74, -3;
	max.s32 	%r40, %r39, 0;
	setp.lt.s32 	%p7, %r40, %r20;
	selp.b32 	%r41, %r40, %r5, %p7;
	add.s32 	%r42, %r41, %r10;
	ld.global.f32 	%f37, [%rd38+-8];
	mul.wide.s32 	%rd11, %r42, 3;
	add.s64 	%rd12, %rd1, %rd11;
	ld.global.u8 	%rs1, [%rd12];
	cvt.rn.f32.u16 	%f38, %rs1;
	fma.rn.f32 	%f39, %f37, %f38, %f102;
	ld.global.u8 	%rs2, [%rd12+1];
	cvt.rn.f32.u16 	%f40, %rs2;
	fma.rn.f32 	%f41, %f37, %f40, %f103;
	ld.global.u8 	%rs3, [%rd12+2];
	cvt.rn.f32.u16 	%f42, %rs3;
	fma.rn.f32 	%f43, %f37, %f42, %f104;
	max.s32 	%r43, %r38, 0;
	setp.lt.s32 	%p8, %r43, %r20;
	selp.b32 	%r44, %r43, %r5, %p8;
	add.s32 	%r45, %r44, %r10;
	ld.global.f32 	%f44, [%rd38+-4];
	mul.wide.s32 	%rd13, %r45, 3;
	add.s64 	%rd14, %rd1, %rd13;
	ld.global.u8 	%rs4, [%rd14];
	cvt.rn.f32.u16 	%f45, %rs4;
	fma.rn.f32 	%f46, %f44, %f45, %f39;
	ld.global.u8 	%rs5, [%rd14+1];
	cvt.rn.f32.u16 	%f47, %rs5;
	fma.rn.f32 	%f48, %f44, %f47, %f41;
	ld.global.u8 	%rs6, [%rd14+2];
	cvt.rn.f32.u16 	%f49, %rs6;
	fma.rn.f32 	%f50, %f44, %f49, %f43;
	add.s32 	%r46, %r74, -1;
	max.s32 	%r47, %r46, 0;
	setp.lt.s32 	%p9, %r47, %r20;
	selp.b32 	%r48, %r47, %r5, %p9;
	add.s32 	%r49, %r48, %r10;
	ld.global.f32 	%f51, [%rd38];
	mul.wide.s32 	%rd15, %r49, 3;
	add.s64 	%rd16, %rd1, %rd15;
	ld.global.u8 	%rs7, [%rd16];
	cvt.rn.f32.u16 	%f52, %rs7;
	fma.rn.f32 	%f53, %f51, %f52, %f46;
	ld.global.u8 	%rs8, [%rd16+1];
	cvt.rn.f32.u16 	%f54, %rs8;
	fma.rn.f32 	%f55, %f51, %f54, %f48;
	ld.global.u8 	%rs9, [%rd16+2];
	cvt.rn.f32.u16 	%f56, %rs9;
	fma.rn.f32 	%f57, %f51, %f56, %f50;
	max.s32 	%r50, %r74, 0;
	setp.lt.s32 	%p10, %r50, %r20;
	selp.b32 	%r51, %r50, %r5, %p10;
	add.s32 	%r52, %r51, %r10;
	ld.global.f32 	%f58, [%rd38+4];
	mul.wide.s32 	%rd17, %r52, 3;
	add.s64 	%rd18, %rd1, %rd17;
	ld.global.u8 	%rs10, [%rd18];
	cvt.rn.f32.u16 	%f59, %rs10;
	fma.rn.f32 	%f102, %f58, %f59, %f53;
	ld.global.u8 	%rs11, [%rd18+1];
	cvt.rn.f32.u16 	%f60, %rs11;
	fma.rn.f32 	%f103, %f58, %f60, %f55;
	ld.global.u8 	%rs12, [%rd18+2];
	cvt.rn.f32.u16 	%f61, %rs12;
	fma.rn.f32 	%f104, %f58, %f61, %f57;
	add.s32 	%r75, %r75, 4;
	add.s64 	%rd38, %rd38, 16;
	add.s32 	%r74, %r74, 4;
	setp.ne.s32 	%p11, %r75, 0;
	mov.u32 	%r77, %r6;
	@%p11 bra 	$L__BB0_5;
$L__BB0_6:
	and.b32  	%r53, %r22, 3;
	setp.eq.s32 	%p12, %r53, 0;
	@%p12 bra 	$L__BB0_11;
	setp.eq.s32 	%p13, %r53, 1;
	@%p13 bra 	$L__BB0_9;
	add.s32 	%r54, %r4, %r77;
	max.s32 	%r55, %r54, 0;
	setp.lt.s32 	%p14, %r55, %r20;
	selp.b32 	%r56, %r55, %r5, %p14;
	add.s32 	%r57, %r56, %r10;
	add.s32 	%r58, %r77, %r11;
	mul.wide.u32 	%rd19, %r58, 4;
	add.s64 	%rd20, %rd2, %rd19;
	ld.global.f32 	%f63, [%rd20];
	mul.wide.s32 	%rd21, %r57, 3;
	add.s64 	%rd22, %rd1, %rd21;
	ld.global.u8 	%rs13, [%rd22];
	cvt.rn.f32.u16 	%f64, %rs13;
	fma.rn.f32 	%f65, %f63, %f64, %f102;
	ld.global.u8 	%rs14, [%rd22+1];
	cvt.rn.f32.u16 	%f66, %rs14;
	fma.rn.f32 	%f67, %f63, %f66, %f103;
	ld.global.u8 	%rs15, [%rd22+2];
	cvt.rn.f32.u16 	%f68, %rs15;
	fma.rn.f32 	%f69, %f63, %f68, %f104;
	add.s32 	%r59, %r54, 1;
	max.s32 	%r60, %r59, 0;
	setp.lt.s32 	%p15, %r60, %r20;
	selp.b32 	%r61, %r60, %r5, %p15;
	add.s32 	%r62, %r61, %r10;
	cvt.u64.u32 	%rd23, %r11;
	cvt.u64.u32 	%rd24, %r77;
	add.s64 	%rd25, %rd24, %rd23;
	shl.b64 	%rd26, %rd25, 2;
	add.s64 	%rd27, %rd2, %rd26;
	ld.global.f32 	%f70, [%rd27+4];
	mul.wide.s32 	%rd28, %r62, 3;
	add.s64 	%rd29, %rd1, %rd28;
	ld.global.u8 	%rs16, [%rd29];
	cvt.rn.f32.u16 	%f71, %rs16;
	fma.rn.f32 	%f102, %f70, %f71, %f65;
	ld.global.u8 	%rs17, [%rd29+1];
	cvt.rn.f32.u16 	%f72, %rs17;
	fma.rn.f32 	%f103, %f70, %f72, %f67;
	ld.global.u8 	%rs18, [%rd29+2];
	cvt.rn.f32.u16 	%f73, %rs18;
	fma.rn.f32 	%f104, %f70, %f73, %f69;
	add.s32 	%r77, %r77, 2;
$L__BB0_9:
	and.b32  	%r63, %r22, 1;
	setp.eq.b32 	%p16, %r63, 1;
	not.pred 	%p17, %p16;
	@%p17 bra 	$L__BB0_11;
	add.s32 	%r64, %r4, %r77;
	max.s32 	%r65, %r64, 0;
	setp.lt.s32 	%p18, %r65, %r20;
	selp.b32 	%r66, %r65, %r5, %p18;
	add.s32 	%r67, %r66, %r10;
	add.s32 	%r68, %r77, %r11;
	mul.wide.u32 	%rd30, %r68, 4;
	add.s64 	%rd31, %rd2, %rd30;
	ld.global.f32 	%f74, [%rd31];
	mul.wide.s32 	%rd32, %r67, 3;
	add.s64 	%rd33, %rd1, %rd32;
	ld.global.u8 	%rs19, [%rd33];
	cvt.rn.f32.u16 	%f75, %rs19;
	fma.rn.f32 	%f102, %f74, %f75, %f102;
	ld.global.u8 	%rs20, [%rd33+1];
	cvt.rn.f32.u16 	%f76, %rs20;
	fma.rn.f32 	%f103, %f74, %f76, %f103;
	ld.global.u8 	%rs21, [%rd33+2];
	cvt.rn.f32.u16 	%f77, %rs21;
	fma.rn.f32 	%f104, %f74, %f77, %f104;
$L__BB0_11:
	add.s32 	%r73, %r73, 1;
	setp.ne.s32 	%p19, %r73, %r22;
	@%p19 bra 	$L__BB0_3;
$L__BB0_12:
	ld.param.u64 	%rd37, [_Z14blurImgKernel1P6uchar3iiPfiS0__param_5];
	mad.lo.s32 	%r69, %r20, %r30, %r1;
	max.f32 	%f78, %f102, 0f00000000;
	min.f32 	%f79, %f78, 0f437F0000;
	cvt.rzi.u32.f32 	%r70, %f79;
	cvta.to.global.u64 	%rd34, %rd37;
	mul.wide.s32 	%rd35, %r69, 3;
	add.s64 	%rd36, %rd34, %rd35;
	st.global.u8 	[%rd36], %r70;
	max.f32 	%f80, %f103, 0f00000000;
	min.f32 	%f81, %f80, 0f437F0000;
	cvt.rzi.u32.f32 	%r71, %f81;
	st.global.u8 	[%rd36+1], %r71;
	max.f32 	%f82, %f104, 0f00000000;
	min.f32 	%f83, %f82, 0f437F0000;
	cvt.rzi.u32.f32 	%r72, %f83;
	st.global.u8 	[%rd36+2], %r72;
$L__BB0_13:
	ret;

}
	// .globl	_Z14blurImgKernel2P6uchar3iiPfiS0_
.visible .entry _Z14blurImgKernel2P6uchar3iiPfiS0_(
	.param .u64 .ptr .align 1 _Z14blurImgKernel2P6uchar3iiPfiS0__param_0,
	.param .u32 _Z14blurImgKernel2P6uchar3iiPfiS0__param_1,
	.param .u32 _Z14blurImgKernel2P6uchar3iiPfiS0__param_2,
	.param .u64 .ptr .align 1 _Z14blurImgKernel2P6uchar3iiPfiS0__param_3,
	.param .u32 _Z14blurImgKernel2P6uchar3iiPfiS0__param_4,
	.param .u64 .ptr .align 1 _Z14blurImgKernel2P6uchar3iiPfiS0__param_5
)
{
	.reg .pred 	%p<16>;
	.reg .b16 	%rs<58>;
	.reg .b32 	%r<98>;
	.reg .b32 	%f<177>;
	.reg .b64 	%rd<40>;

	ld.param.u64 	%rd7, [_Z14blurImgKernel2P6uchar3iiPfiS0__param_0];
	ld.param.u32 	%r39, [_Z14blurImgKernel2P6uchar3iiPfiS0__param_1];
	ld.param.u32 	%r40, [_Z14blurImgKernel2P6uchar3iiPfiS0__param_2];
	ld.param.u64 	%rd8, [_Z14blurImgKernel2P6uchar3iiPfiS0__param_3];
	ld.param.u32 	%r41, [_Z14blurImgKernel2P6uchar3iiPfiS0__param_4];
	cvta.to.global.u64 	%rd1, %rd8;
	cvta.to.global.u64 	%rd2, %rd7;
	mov.u32 	%r42, %ctaid.y;
	mov.u32 	%r1, %ntid.y;
	mov.u32 	%r2, %tid.y;
	mad.lo.s32 	%r3, %r42, %r1, %r2;
	mov.u32 	%r43, %ctaid.x;
	mov.u32 	%r4, %ntid.x;
	mov.u32 	%r5, %tid.x;
	mad.lo.s32 	%r6, %r43, %r4, %r5;
	shr.u32 	%r44, %r41, 31;
	add.s32 	%r45, %r41, %r44;
	shr.s32 	%r46, %r45, 1;
	and.b32  	%r7, %r45, -2;
	add.s32 	%r8, %r7, %r4;
	sub.s32 	%r9, %r3, %r46;
	sub.s32 	%r10, %r6, %r46;
	max.s32 	%r47, %r9, 0;
	add.s32 	%r11, %r40, -1;
	min.s32 	%r48, %r47, %r11;
	max.s32 	%r49, %r10, 0;
	add.s32 	%r12, %r39, -1;
	min.s32 	%r13, %r49, %r12;
	mad.lo.s32 	%r50, %r8, %r2, %r5;
	mov.u32 	%r51, s_inPixels;
	mad.lo.s32 	%r14, %r50, 3, %r51;
	mul.lo.s32 	%r15, %r48, %r39;
	add.s32 	%r52, %r15, %r13;
	mul.wide.s32 	%rd9, %r52, 3;
	add.s64 	%rd10, %rd2, %rd9;
	ld.global.u8 	%rs1, [%rd10];
	ld.global.u8 	%rs2, [%rd10+1];
	ld.global.u8 	%rs3, [%rd10+2];
	st.shared.u8 	[%r14], %rs1;
	st.shared.u8 	[%r14+1], %rs2;
	st.shared.u8 	[%r14+2], %rs3;
	setp.ge.u32 	%p1, %r5, %r7;
	@%p1 bra 	$L__BB1_2;
	add.s32 	%r53, %r10, %r4;
	max.s32 	%r54, %r53, 0;
	min.s32 	%r55, %r54, %r12;
	mad.lo.s32 	%r56, %r4, 3, %r14;
	add.s32 	%r57, %r15, %r55;
	mul.wide.s32 	%rd11, %r57, 3;
	add.s64 	%rd12, %rd2, %rd11;
	ld.global.u8 	%rs4, [%rd12];
	ld.global.u8 	%rs5, [%rd12+1];
	ld.global.u8 	%rs6, [%rd12+2];
	st.shared.u8 	[%r56], %rs4;
	st.shared.u8 	[%r56+1], %rs5;
	st.shared.u8 	[%r56+2], %rs6;
$L__BB1_2:
	setp.ge.u32 	%p2, %r2, %r7;
	@%p2 bra 	$L__BB1_5;
	setp.ge.u32 	%p3, %r5, %r7;
	add.s32 	%r58, %r9, %r1;
	add.s32 	%r59, %r2, %r1;
	max.s32 	%r60, %r58, 0;
	min.s32 	%r61, %r60, %r11;
	mad.lo.s32 	%r62, %r8, %r59, %r5;
	mad.lo.s32 	%r16, %r62, 3, %r51;
	mul.lo.s32 	%r17, %r61, %r39;
	add.s32 	%r64, %r17, %r13;
	mul.wide.s32 	%rd13, %r64, 3;
	add.s64 	%rd14, %rd2, %rd13;
	ld.global.u8 	%rs7, [%rd14];
	ld.global.u8 	%rs8, [%rd14+1];
	ld.global.u8 	%rs9, [%rd14+2];
	st.shared.u8 	[%r16], %rs7;
	st.shared.u8 	[%r16+1], %rs8;
	st.shared.u8 	[%r16+2], %rs9;
	@%p3 bra 	$L__BB1_5;
	add.s32 	%r65, %r10, %r4;
	max.s32 	%r66, %r65, 0;
	min.s32 	%r67, %r66, %r12;
	mad.lo.s32 	%r68, %r4, 3, %r16;
	add.s32 	%r69, %r17, %r67;
	mul.wide.s32 	%rd15, %r69, 3;
	add.s64 	%rd16, %rd2, %rd15;
	ld.global.u8 	%rs10, [%rd16];
	ld.global.u8 	%rs11, [%rd16+1];
	ld.global.u8 	%rs12, [%rd16+2];
	st.shared.u8 	[%r68], %rs10;
	st.shared.u8 	[%r68+1], %rs11;
	st.shared.u8 	[%r68+2], %rs12;
$L__BB1_5:
	bar.sync 	0;
	setp.ge.s32 	%p4, %r3, %r40;
	setp.ge.s32 	%p5, %r6, %r39;
	or.pred  	%p6, %p5, %p4;
	@%p6 bra 	$L__BB1_21;
	mad.lo.s32 	%r18, %r39, %r3, %r6;
	setp.lt.s32 	%p7, %r41, 1;
	mov.f32 	%f171, 0f00000000;
	mov.f32 	%f172, %f171;
	mov.f32 	%f173, %f171;
	@%p7 bra 	$L__BB1_20;
	and.b32  	%r19, %r41, 7;
	and.b32  	%r20, %r41, 3;
	and.b32  	%r21, %r41, 2147483640;
	and.b32  	%r22, %r41, 1;
	neg.s32 	%r23, %r21;
	mov.f32 	%f173, 0f00000000;
	mov.b32 	%r92, 0;
	mov.f32 	%f172, %f173;
	mov.f32 	%f171, %f173;
$L__BB1_8:
	setp.lt.u32 	%p8, %r41, 8;
	mul.lo.s32 	%r25, %r92, %r41;
	add.s32 	%r26, %r92, %r2;
	mad.lo.s32 	%r27, %r26, %r8, %r5;
	mov.b32 	%r96, 0;
	@%p8 bra 	$L__BB1_11;
	mul.lo.s32 	%r72, %r8, %r26;
	mad.lo.s32 	%r74, %r5, 3, %r51;
	mad.lo.s32 	%r75, %r72, 3, %r74;
	add.s32 	%r93, %r75, 11;
	mul.wide.u32 	%rd17, %r25, 4;
	add.s64 	%rd18, %rd1, %rd17;
	add.s64 	%rd39, %rd18, 16;
	mov.u32 	%r94, %r23;
$L__BB1_10:
	.pragma "nounroll";
	ld.global.f32 	%f46, [%rd39+-16];
	ld.shared.u8 	%rs13, [%r93+-11];
	ld.shared.u8 	%rs14, [%r93+-10];
	ld.shared.u8 	%rs15, [%r93+-9];
	cvt.rn.f32.u16 	%f47, %rs13;
	fma.rn.f32 	%f48, %f46, %f47, %f171;
	cvt.rn.f32.u16 	%f49, %rs14;
	fma.rn.f32 	%f50, %f46, %f49, %f172;
	cvt.rn.f32.u16 	%f51, %rs15;
	fma.rn.f32 	%f52, %f46, %f51, %f173;
	ld.global.f32 	%f53, [%rd39+-12];
	ld.shared.u8 	%rs16, [%r93+-8];
	ld.shared.u8 	%rs17, [%r93+-7];
	ld.shared.u8 	%rs18, [%r93+-6];
	cvt.rn.f32.u16 	%f54, %rs16;
	fma.rn.f32 	%f55, %f53, %f54, %f48;
	cvt.rn.f32.u16 	%f56, %rs17;
	fma.rn.f32 	%f57, %f53, %f56, %f50;
	cvt.rn.f32.u16 	%f58, %rs18;
	fma.rn.f32 	%f59, %f53, %f58, %f52;
	ld.global.f32 	%f60, [%rd39+-8];
	ld.shared.u8 	%rs19, [%r93+-5];
	ld.shared.u8 	%rs20, [%r93+-4];
	ld.shared.u8 	%rs21, [%r93+-3];
	cvt.rn.f32.u16 	%f61, %rs19;
	fma.rn.f32 	%f62, %f60, %f61, %f55;
	cvt.rn.f32.u16 	%f63, %rs20;
	fma.rn.f32 	%f64, %f60, %f63, %f57;
	cvt.rn.f32.u16 	%f65, %rs21;
	fma.rn.f32 	%f66, %f60, %f65, %f59;
	ld.global.f32 	%f67, [%rd39+-4];
	ld.shared.u8 	%rs22, [%r93+-2];
	ld.shared.u8 	%rs23, [%r93+-1];
	ld.shared.u8 	%rs24, [%r93];
	cvt.rn.f32.u16 	%f68, %rs22;
	fma.rn.f32 	%f69, %f67, %f68, %f62;
	cvt.rn.f32.u16 	%f70, %rs23;
	fma.rn.f32 	%f71, %f67, %f70, %f64;
	cvt.rn.f32.u16 	%f72, %rs24;
	fma.rn.f32 	%f73, %f67, %f72, %f66;
	ld.global.f32 	%f74, [%rd39];
	ld.shared.u8 	%rs25, [%r93+1];
	ld.shared.u8 	%rs26, [%r93+2];
	ld.shared.u8 	%rs27, [%r93+3];
	cvt.rn.f32.u16 	%f75, %rs25;
	fma.rn.f32 	%f76, %f74, %f75, %f69;
	cvt.rn.f32.u16 	%f77, %rs26;
	fma.rn.f32 	%f78, %f74, %f77, %f71;
	cvt.rn.f32.u16 	%f79, %rs27;
	fma.rn.f32 	%f80, %f74, %f79, %f73;
	ld.global.f32 	%f81, [%rd39+4];
	ld.shared.u8 	%rs28, [%r93+4];
	ld.shared.u8 	%rs29, [%r93+5];
	ld.shared.u8 	%rs30, [%r93+6];
	cvt.rn.f32.u16 	%f82, %rs28;
	fma.rn.f32 	%f83, %f81, %f82, %f76;
	cvt.rn.f32.u16 	%f84, %rs29;
	fma.rn.f32 	%f85, %f81, %f84, %f78;
	cvt.rn.f32.u16 	%f86, %rs30;
	fma.rn.f32 	%f87, %f81, %f86, %f80;
	ld.global.f32 	%f88, [%rd39+8];
	ld.shared.u8 	%rs31, [%r93+7];
	ld.shared.u8 	%rs32, [%r93+8];
	ld.shared.u8 	%rs33, [%r93+9];
	cvt.rn.f32.u16 	%f89, %rs31;
	fma.rn.f32 	%f90, %f88, %f89, %f83;
	cvt.rn.f32.u16 	%f91, %rs32;
	fma.rn.f32 	%f92, %f88, %f91, %f85;
	cvt.rn.f32.u16 	%f93, %rs33;
	fma.rn.f32 	%f94, %f88, %f93, %f87;
	ld.global.f32 	%f95, [%rd39+12];
	ld.shared.u8 	%rs34, [%r93+10];
	ld.shared.u8 	%rs35, [%r93+11];
	ld.shared.u8 	%rs36, [%r93+12];
	cvt.rn.f32.u16 	%f96, %rs34;
	fma.rn.f32 	%f171, %f95, %f96, %f90;
	cvt.rn.f32.u16 	%f97, %rs35;
	fma.rn.f32 	%f172, %f95, %f97, %f92;
	cvt.rn.f32.u16 	%f98, %rs36;
	fma.rn.f32 	%f173, %f95, %f98, %f94;
	add.s32 	%r94, %r94, 8;
	add.s32 	%r93, %r93, 24;
	add.s64 	%rd39, %rd39, 32;
	setp.ne.s32 	%p9, %r94, 0;
	mov.u32 	%r96, %r21;
	@%p9 bra 	$L__BB1_10;
$L__BB1_11:
	setp.eq.s32 	%p10, %r19, 0;
	@%p10 bra 	$L__BB1_19;
	add.s32 	%r76, %r19, -1;
	setp.lt.u32 	%p11, %r76, 3;
	@%p11 bra 	$L__BB1_14;
	add.s32 	%r77, %r96, %r25;
	mul.wide.u32 	%rd19, %r77, 4;
	add.s64 	%rd20, %rd1, %rd19;
	ld.global.f32 	%f100, [%rd20];
	add.s32 	%r78, %r27, %r96;
	mad.lo.s32 	%r80, %r78, 3, %r51;
	ld.shared.u8 	%rs37, [%r80];
	ld.shared.u8 	%rs38, [%r80+1];
	ld.shared.u8 	%rs39, [%r80+2];
	cvt.rn.f32.u16 	%f101, %rs37;
	fma.rn.f32 	%f102, %f100, %f101, %f171;
	cvt.rn.f32.u16 	%f103, %rs38;
	fma.rn.f32 	%f104, %f100, %f103, %f172;
	cvt.rn.f32.u16 	%f105, %rs39;
	fma.rn.f32 	%f106, %f100, %f105, %f173;
	cvt.u64.u32 	%rd21, %r25;
	cvt.u64.u32 	%rd22, %r96;
	add.s64 	%rd23, %rd22, %rd21;
	shl.b64 	%rd24, %rd23, 2;
	add.s64 	%rd25, %rd1, %rd24;
	ld.global.f32 	%f107, [%rd25+4];
	ld.shared.u8 	%rs40, [%r80+3];
	ld.shared.u8 	%rs41, [%r80+4];
	ld.shared.u8 	%rs42, [%r80+5];
	cvt.rn.f32.u16 	%f108, %rs40;
	fma.rn.f32 	%f109, %f107, %f108, %f102;
	cvt.rn.f32.u16 	%f110, %rs41;
	fma.rn.f32 	%f111, %f107, %f110, %f104;
	cvt.rn.f32.u16 	%f112, %rs42;
	fma.rn.f32 	%f113, %f107, %f112, %f106;
	ld.global.f32 	%f114, [%rd25+8];
	ld.shared.u8 	%rs43, [%r80+6];
	ld.shared.u8 	%rs44, [%r80+7];
	ld.shared.u8 	%rs45, [%r80+8];
	cvt.rn.f32.u16 	%f115, %rs43;
	fma.rn.f32 	%f116, %f114, %f115, %f109;
	cvt.rn.f32.u16 	%f117, %rs44;
	fma.rn.f32 	%f118, %f114, %f117, %f111;
	cvt.rn.f32.u16 	%f119, %rs45;
	fma.rn.f32 	%f120, %f114, %f119, %f113;
	ld.global.f32 	%f121, [%rd25+12];
	ld.shared.u8 	%rs46, [%r80+9];
	ld.shared.u8 	%rs47, [%r80+10];
	ld.shared.u8 	%rs48, [%r80+11];
	cvt.rn.f32.u16 	%f122, %rs46;
	fma.rn.f32 	%f171, %f121, %f122, %f116;
	cvt.rn.f32.u16 	%f123, %rs47;
	fma.rn.f32 	%f172, %f121, %f123, %f118;
	cvt.rn.f32.u16 	%f124, %rs48;
	fma.rn.f32 	%f173, %f121, %f124, %f120;
	add.s32 	%r96, %r96, 4;
$L__BB1_14:
	setp.eq.s32 	%p12, %r20, 0;
	@%p12 bra 	$L__BB1_19;
	setp.eq.s32 	%p13, %r20, 1;
	@%p13 bra 	$L__BB1_17;
	add.s32 	%r81, %r96, %r25;
	mul.wide.u32 	%rd26, %r81, 4;
	add.s64 	%rd27, %rd1, %rd26;
	ld.global.f32 	%f126, [%rd27];
	add.s32 	%r82, %r27, %r96;
	mad.lo.s32 	%r84, %r82, 3, %r51;
	ld.shared.u8 	%rs49, [%r84];
	ld.shared.u8 	%rs50, [%r84+1];
	ld.shared.u8 	%rs51, [%r84+2];
	cvt.rn.f32.u16 	%f127, %rs49;
	fma.rn.f32 	%f128, %f126, %f127, %f171;
	cvt.rn.f32.u16 	%f129, %rs50;
	fma.rn.f32 	%f130, %f126, %f129, %f172;
	cvt.rn.f32.u16 	%f131, %rs51;
	fma.rn.f32 	%f132, %f126, %f131, %f173;
	cvt.u64.u32 	%rd28, %r25;
	cvt.u64.u32 	%rd29, %r96;
	add.s64 	%rd30, %rd29, %rd28;
	shl.b64 	%rd31, %rd30, 2;
	add.s64 	%rd32, %rd1, %rd31;
	ld.global.f32 	%f133, [%rd32+4];
	ld.shared.u8 	%rs52, [%r84+3];
	ld.shared.u8 	%rs53, [%r84+4];
	ld.shared.u8 	%rs54, [%r84+5];
	cvt.rn.f32.u16 	%f134, %rs52;
	fma.rn.f32 	%f171, %f133, %f134, %f128;
	cvt.rn.f32.u16 	%f135, %rs53;
	fma.rn.f32 	%f172, %f133, %f135, %f130;
	cvt.rn.f32.u16 	%f136, %rs54;
	fma.rn.f32 	%f173, %f133, %f136, %f132;
	add.s32 	%r96, %r96, 2;
$L__BB1_17:
	setp.eq.s32 	%p14, %r22, 0;
	@%p14 bra 	$L__BB1_19;
	add.s32 	%r85, %r96, %r25;
	mul.wide.u32 	%rd33, %r85, 4;
	add.s64 	%rd34, %rd1, %rd33;
	ld.global.f32 	%f137, [%rd34];
	add.s32 	%r86, %r27, %r96;
	mad.lo.s32 	%r88, %r86, 3, %r51;
	ld.shared.u8 	%rs55, [%r88];
	ld.shared.u8 	%rs56, [%r88+1];
	ld.shared.u8 	%rs57, [%r88+2];
	cvt.rn.f32.u16 	%f138, %rs55;
	fma.rn.f32 	%f171, %f137, %f138, %f171;
	cvt.rn.f32.u16 	%f139, %rs56;
	fma.rn.f32 	%f172, %f137, %f139, %f172;
	cvt.rn.f32.u16 	%f140, %rs57;
	fma.rn.f32 	%f173, %f137, %f140, %f173;
$L__BB1_19:
	add.s32 	%r92, %r92, 1;
	setp.ne.s32 	%p15, %r92, %r41;
	@%p15 bra 	$L__BB1_8;
$L__BB1_20:
	ld.param.u64 	%rd38, [_Z14blurImgKernel2P6uchar3iiPfiS0__param_5];
	max.f32 	%f141, %f171, 0f00000000;
	min.f32 	%f142, %f141, 0f437F0000;
	cvt.rzi.u32.f32 	%r89, %f142;
	cvta.to.global.u64 	%rd35, %rd38;
	mul.wide.s32 	%rd36, %r18, 3;
	add.s64 	%rd37, %rd35, %rd36;
	st.global.u8 	[%rd37], %r89;
	max.f32 	%f143, %f172, 0f00000000;
	min.f32 	%f144, %f143, 0f437F0000;
	cvt.rzi.u32.f32 	%r90, %f144;
	st.global.u8 	[%rd37+1], %r90;
	max.f32 	%f145, %f173, 0f00000000;
	min.f32 	%f146, %f145, 0f437F0000;
	cvt.rzi.u32.f32 	%r91, %f146;
	st.global.u8 	[%rd37+2], %r91;
$L__BB1_21:
	ret;

}
	// .globl	_Z14blurImgKernel3P6uchar3iiiS0_
.visible .entry _Z14blurImgKernel3P6uchar3iiiS0_(
	.param .u64 .ptr .align 1 _Z14blurImgKernel3P6uchar3iiiS0__param_0,
	.param .u32 _Z14blurImgKernel3P6uchar3iiiS0__param_1,
	.param .u32 _Z14blurImgKernel3P6uchar3iiiS0__param_2,
	.param .u32 _Z14blurImgKernel3P6uchar3iiiS0__param_3,
	.param .u64 .ptr .align 1 _Z14blurImgKernel3P6uchar3iiiS0__param_4
)
{
	.reg .pred 	%p<16>;
	.reg .b16 	%rs<58>;
	.reg .b32 	%r<98>;
	.reg .b32 	%f<177>;
	.reg .b64 	%rd<41>;

	ld.param.u64 	%rd6, [_Z14blurImgKernel3P6uchar3iiiS0__param_0];
	ld.param.u32 	%r42, [_Z14blurImgKernel3P6uchar3iiiS0__param_1];
	ld.param.u32 	%r43, [_Z14blurImgKernel3P6uchar3iiiS0__param_2];
	ld.param.u32 	%r44, [_Z14blurImgKernel3P6uchar3iiiS0__param_3];
	ld.param.u64 	%rd5, [_Z14blurImgKernel3P6uchar3iiiS0__param_4];
	cvta.to.global.u64 	%rd1, %rd6;
	mov.u32 	%r45, %ctaid.y;
	mov.u32 	%r1, %ntid.y;
	mov.u32 	%r2, %tid.y;
	mad.lo.s32 	%r3, %r45, %r1, %r2;
	mov.u32 	%r46, %ctaid.x;
	mov.u32 	%r4, %ntid.x;
	mov.u32 	%r5, %tid.x;
	mad.lo.s32 	%r6, %r46, %r4, %r5;
	shr.u32 	%r47, %r44, 31;
	add.s32 	%r48, %r44, %r47;
	shr.s32 	%r49, %r48, 1;
	and.b32  	%r7, %r48, -2;
	add.s32 	%r8, %r7, %r4;
	sub.s32 	%r9, %r3, %r49;
	sub.s32 	%r10, %r6, %r49;
	max.s32 	%r50, %r9, 0;
	add.s32 	%r11, %r43, -1;
	min.s32 	%r51, %r50, %r11;
	max.s32 	%r52, %r10, 0;
	add.s32 	%r12, %r42, -1;
	min.s32 	%r13, %r52, %r12;
	mad.lo.s32 	%r53, %r8, %r2, %r5;
	mov.u32 	%r54, s_inPixels;
	mad.lo.s32 	%r14, %r53, 3, %r54;
	mul.lo.s32 	%r15, %r51, %r42;
	add.s32 	%r55, %r15, %r13;
	mul.wide.s32 	%rd7, %r55, 3;
	add.s64 	%rd8, %rd1, %rd7;
	ld.global.u8 	%rs1, [%rd8];
	ld.global.u8 	%rs2, [%rd8+1];
	ld.global.u8 	%rs3, [%rd8+2];
	st.shared.u8 	[%r14], %rs1;
	st.shared.u8 	[%r14+1], %rs2;
	st.shared.u8 	[%r14+2], %rs3;
	setp.ge.u32 	%p1, %r5, %r7;
	@%p1 bra 	$L__BB2_2;
	add.s32 	%r56, %r10, %r4;
	max.s32 	%r57, %r56, 0;
	min.s32 	%r58, %r57, %r12;
	mad.lo.s32 	%r59, %r4, 3, %r14;
	add.s32 	%r60, %r15, %r58;
	mul.wide.s32 	%rd9, %r60, 3;
	add.s64 	%rd10, %rd1, %rd9;
	ld.global.u8 	%rs4, [%rd10];
	ld.global.u8 	%rs5, [%rd10+1];
	ld.global.u8 	%rs6, [%rd10+2];
	st.shared.u8 	[%r59], %rs4;
	st.shared.u8 	[%r59+1], %rs5;
	st.shared.u8 	[%r59+2], %rs6;
$L__BB2_2:
	setp.ge.u32 	%p2, %r2, %r7;
	@%p2 bra 	$L__BB2_5;
	setp.ge.u32 	%p3, %r5, %r7;
	add.s32 	%r61, %r9, %r1;
	add.s32 	%r62, %r2, %r1;
	max.s32 	%r63, %r61, 0;
	min.s32 	%r64, %r63, %r11;
	mad.lo.s32 	%r65, %r8, %r62, %r5;
	mad.lo.s32 	%r16, %r65, 3, %r54;
	mul.lo.s32 	%r17, %r64, %r42;
	add.s32 	%r67, %r17, %r13;
	mul.wide.s32 	%rd11, %r67, 3;
	add.s64 	%rd12, %rd1, %rd11;
	ld.global.u8 	%rs7, [%rd12];
	ld.global.u8 	%rs8, [%rd12+1];
	ld.global.u8 	%rs9, [%rd12+2];
	st.shared.u8 	[%r16], %rs7;
	st.shared.u8 	[%r16+1], %rs8;
	st.shared.u8 	[%r16+2], %rs9;
	@%p3 bra 	$L__BB2_5;
	add.s32 	%r68, %r10, %r4;
	max.s32 	%r69, %r68, 0;
	min.s32 	%r70, %r69, %r12;
	mad.lo.s32 	%r71, %r4, 3, %r16;
	add.s32 	%r72, %r17, %r70;
	mul.wide.s32 	%rd13, %r72, 3;
	add.s64 	%rd14, %rd1, %rd13;
	ld.global.u8 	%rs10, [%rd14];
	ld.global.u8 	%rs11, [%rd14+1];
	ld.global.u8 	%rs12, [%rd14+2];
	st.shared.u8 	[%r71], %rs10;
	st.shared.u8 	[%r71+1], %rs11;
	st.shared.u8 	[%r71+2], %rs12;
$L__BB2_5:
	bar.sync 	0;
	setp.ge.s32 	%p4, %r3, %r43;
	setp.ge.s32 	%p5, %r6, %r42;
	or.pred  	%p6, %p5, %p4;
	@%p6 bra 	$L__BB2_21;
	mad.lo.s32 	%r18, %r42, %r3, %r6;
	setp.lt.s32 	%p7, %r44, 1;
	mov.f32 	%f171, 0f00000000;
	mov.f32 	%f172, %f171;
	mov.f32 	%f173, %f171;
	@%p7 bra 	$L__BB2_20;
	and.b32  	%r19, %r44, 7;
	add.s32 	%r20, %r19, -1;
	and.b32  	%r21, %r44, 3;
	and.b32  	%r22, %r44, 2147483640;
	and.b32  	%r23, %r44, 1;
	neg.s32 	%r24, %r22;
	mad.lo.s32 	%r75, %r5, 3, %r54;
	add.s32 	%r25, %r75, 11;
	mul.lo.s32 	%r26, %r8, 3;
	mov.f32 	%f173, 0f00000000;
	mov.b32 	%r92, 0;
	mov.u64 	%rd35, dc_filter;
	mov.f32 	%f172, %f173;
	mov.f32 	%f171, %f173;
$L__BB2_8:
	setp.lt.u32 	%p8, %r44, 8;
	mul.lo.s32 	%r28, %r92, %r44;
	add.s32 	%r29, %r92, %r2;
	mad.lo.s32 	%r30, %r29, %r8, %r5;
	mov.b32 	%r96, 0;
	@%p8 bra 	$L__BB2_11;
	mad.lo.s32 	%r93, %r26, %r29, %r25;
	mul.wide.u32 	%rd15, %r28, 4;
	add.s64 	%rd17, %rd35, %rd15;
	add.s64 	%rd40, %rd17, 16;
	mov.u32 	%r94, %r24;
$L__BB2_10:
	.pragma "nounroll";
	ld.const.f32 	%f46, [%rd40+-16];
	ld.shared.u8 	%rs13, [%r93+-11];
	ld.shared.u8 	%rs14, [%r93+-10];
	ld.shared.u8 	%rs15, [%r93+-9];
	cvt.rn.f32.u16 	%f47, %rs13;
	fma.rn.f32 	%f48, %f46, %f47, %f171;
	cvt.rn.f32.u16 	%f49, %rs14;
	fma.rn.f32 	%f50, %f46, %f49, %f172;
	cvt.rn.f32.u16 	%f51, %rs15;
	fma.rn.f32 	%f52, %f46, %f51, %f173;
	ld.const.f32 	%f53, [%rd40+-12];
	ld.shared.u8 	%rs16, [%r93+-8];
	ld.shared.u8 	%rs17, [%r93+-7];
	ld.shared.u8 	%rs18, [%r93+-6];
	cvt.rn.f32.u16 	%f54, %rs16;
	fma.rn.f32 	%f55, %f53, %f54, %f48;
	cvt.rn.f32.u16 	%f56, %rs17;
	fma.rn.f32 	%f57, %f53, %f56, %f50;
	cvt.rn.f32.u16 	%f58, %rs18;
	fma.rn.f32 	%f59, %f53, %f58, %f52;
	ld.const.f32 	%f60, [%rd40+-8];
	ld.shared.u8 	%rs19, [%r93+-5];
	ld.shared.u8 	%rs20, [%r93+-4];
	ld.shared.u8 	%rs21, [%r93+-3];
	cvt.rn.f32.u16 	%f61, %rs19;
	fma.rn.f32 	%f62, %f60, %f61, %f55;
	cvt.rn.f32.u16 	%f63, %rs20;
	fma.rn.f32 	%f64, %f60, %f63, %f57;
	cvt.rn.f32.u16 	%f65, %rs21;
	fma.rn.f32 	%f66, %f60, %f65, %f59;
	ld.const.f32 	%f67, [%rd40+-4];
	ld.shared.u8 	%rs22, [%r93+-2];
	ld.shared.u8 	%rs23, [%r93+-1];
	ld.shared.u8 	%rs24, [%r93];
	cvt.rn.f32.u16 	%f68, %rs22;
	fma.rn.f32 	%f69, %f67, %f68, %f62;
	cvt.rn.f32.u16 	%f70, %rs23;
	fma.rn.f32 	%f71, %f67, %f70, %f64;
	cvt.rn.f32.u16 	%f72, %rs24;
	fma.rn.f32 	%f73, %f67, %f72, %f66;
	ld.const.f32 	%f74, [%rd40];
	ld.shared.u8 	%rs25, [%r93+1];
	ld.shared.u8 	%rs26, [%r93+2];
	ld.shared.u8 	%rs27, [%r93+3];
	cvt.rn.f32.u16 	%f75, %rs25;
	fma.rn.f32 	%f76, %f74, %f75, %f69;
	cvt.rn.f32.u16 	%f77, %rs26;
	fma.rn.f32 	%f78, %f74, %f77, %f71;
	cvt.rn.f32.u16 	%f79, %rs27;
	fma.rn.f32 	%f80, %f74, %f79, %f73;
	ld.const.f32 	%f81, [%rd40+4];
	ld.shared.u8 	%rs28, [%r93+4];
	ld.shared.u8 	%rs29, [%r93+5];
	ld.shared.u8 	%rs30, [%r93+6];
	cvt.rn.f32.u16 	%f82, %rs28;
	fma.rn.f32 	%f83, %f81, %f82, %f76;
	cvt.rn.f32.u16 	%f84, %rs29;
	fma.rn.f32 	%f85, %f81, %f84, %f78;
	cvt.rn.f32.u16 	%f86, %rs30;
	fma.rn.f32 	%f87, %f81, %f86, %f80;
	ld.const.f32 	%f88, [%rd40+8];
	ld.shared.u8 	%rs31, [%r93+7];
	ld.shared.u8 	%rs32, [%r93+8];
	ld.shared.u8 	%rs33, [%r93+9];
	cvt.rn.f32.u16 	%f89, %rs31;
	fma.rn.f32 	%f90, %f88, %f89, %f83;
	cvt.rn.f32.u16 	%f91, %rs32;
	fma.rn.f32 	%f92, %f88, %f91, %f85;
	cvt.rn.f32.u16 	%f93, %rs33;
	fma.rn.f32 	%f94, %f88, %f93, %f87;
	ld.const.f32 	%f95, [%rd40+12];
	ld.shared.u8 	%rs34, [%r93+10];
	ld.shared.u8 	%rs35, [%r93+11];
	ld.shared.u8 	%rs36, [%r93+12];
	cvt.rn.f32.u16 	%f96, %rs34;
	fma.rn.f32 	%f171, %f95, %f96, %f90;
	cvt.rn.f32.u16 	%f97, %rs35;
	fma.rn.f32 	%f172, %f95, %f97, %f92;
	cvt.rn.f32.u16 	%f98, %rs36;
	fma.rn.f32 	%f173, %f95, %f98, %f94;
	add.s32 	%r94, %r94, 8;
	add.s32 	%r93, %r93, 24;
	add.s64 	%rd40, %rd40, 32;
	setp.ne.s32 	%p9, %r94, 0;
	mov.u32 	%r96, %r22;
	@%p9 bra 	$L__BB2_10;
$L__BB2_11:
	setp.eq.s32 	%p10, %r19, 0;
	@%p10 bra 	$L__BB2_19;
	setp.lt.u32 	%p11, %r20, 3;
	@%p11 bra 	$L__BB2_14;
	add.s32 	%r77, %r96, %r28;
	mul.wide.u32 	%rd18, %r77, 4;
	add.s64 	%rd20, %rd35, %rd18;
	ld.const.f32 	%f100, [%rd20];
	add.s32 	%r78, %r30, %r96;
	mov.u32 	%r79, s_inPixels;
	mad.lo.s32 	%r80, %r78, 3, %r79;
	ld.shared.u8 	%rs37, [%r80];
	ld.shared.u8 	%rs38, [%r80+1];
	ld.shared.u8 	%rs39, [%r80+2];
	cvt.rn.f32.u16 	%f101, %rs37;
	fma.rn.f32 	%f102, %f100, %f101, %f171;
	cvt.rn.f32.u16 	%f103, %rs38;
	fma.rn.f32 	%f104, %f100, %f103, %f172;
	cvt.rn.f32.u16 	%f105, %rs39;
	fma.rn.f32 	%f106, %f100, %f105, %f173;
	cvt.u64.u32 	%rd21, %r28;
	cvt.u64.u32 	%rd22, %r96;
	add.s64 	%rd23, %rd22, %rd21;
	shl.b64 	%rd24, %rd23, 2;
	add.s64 	%rd25, %rd35, %rd24;
	ld.const.f32 	%f107, [%rd25+4];
	ld.shared.u8 	%rs40, [%r80+3];
	ld.shared.u8 	%rs41, [%r80+4];
	ld.shared.u8 	%rs42, [%r80+5];
	cvt.rn.f32.u16 	%f108, %rs40;
	fma.rn.f32 	%f109, %f107, %f108, %f102;
	cvt.rn.f32.u16 	%f110, %rs41;
	fma.rn.f32 	%f111, %f107, %f110, %f104;
	cvt.rn.f32.u16 	%f112, %rs42;
	fma.rn.f32 	%f113, %f107, %f112, %f106;
	ld.const.f32 	%f114, [%rd25+8];
	ld.shared.u8 	%rs43, [%r80+6];
	ld.shared.u8 	%rs44, [%r80+7];
	ld.shared.u8 	%rs45, [%r80+8];
	cvt.rn.f32.u16 	%f115, %rs43;
	fma.rn.f32 	%f116, %f114, %f115, %f109;
	cvt.rn.f32.u16 	%f117, %rs44;
	fma.rn.f32 	%f118, %f114, %f117, %f111;
	cvt.rn.f32.u16 	%f119, %rs45;
	fma.rn.f32 	%f120, %f114, %f119, %f113;
	ld.const.f32 	%f121, [%rd25+12];
	ld.shared.u8 	%rs46, [%r80+9];
	ld.shared.u8 	%rs47, [%r80+10];
	ld.shared.u8 	%rs48, [%r80+11];
	cvt.rn.f32.u16 	%f122, %rs46;
	fma.rn.f32 	%f171, %f121, %f122, %f116;
	cvt.rn.f32.u16 	%f123, %rs47;
	fma.rn.f32 	%f172, %f121, %f123, %f118;
	cvt.rn.f32.u16 	%f124, %rs48;
	fma.rn.f32 	%f173, %f121, %f124, %f120;
	add.s32 	%r96, %r96, 4;
$L__BB2_14:
	setp.eq.s32 	%p12, %r21, 0;
	@%p12 bra 	$L__BB2_19;
	setp.eq.s32 	%p13, %r21, 1;
	@%p13 bra 	$L__BB2_17;
	add.s32 	%r81, %r96, %r28;
	mul.wide.u32 	%rd26, %r81, 4;
	add.s64 	%rd28, %rd35, %rd26;
	ld.const.f32 	%f126, [%rd28];
	add.s32 	%r82, %r30, %r96;
	mov.u32 	%r83, s_inPixels;
	mad.lo.s32 	%r84, %r82, 3, %r83;
	ld.shared.u8 	%rs49, [%r84];
	ld.shared.u8 	%rs50, [%r84+1];
	ld.shared.u8 	%rs51, [%r84+2];
	cvt.rn.f32.u16 	%f127, %rs49;
	fma.rn.f32 	%f128, %f126, %f127, %f171;
	cvt.rn.f32.u16 	%f129, %rs50;
	fma.rn.f32 	%f130, %f126, %f129, %f172;
	cvt.rn.f32.u16 	%f131, %rs51;
	fma.rn.f32 	%f132, %f126, %f131, %f173;
	cvt.u64.u32 	%rd29, %r28;
	cvt.u64.u32 	%rd30, %r96;
	add.s64 	%rd31, %rd30, %rd29;
	shl.b64 	%rd32, %rd31, 2;
	add.s64 	%rd33, %rd35, %rd32;
	ld.const.f32 	%f133, [%rd33+4];
	ld.shared.u8 	%rs52, [%r84+3];
	ld.shared.u8 	%rs53, [%r84+4];
	ld.shared.u8 	%rs54, [%r84+5];
	cvt.rn.f32.u16 	%f134, %rs52;
	fma.rn.f32 	%f171, %f133, %f134, %f128;
	cvt.rn.f32.u16 	%f135, %rs53;
	fma.rn.f32 	%f172, %f133, %f135, %f130;
	cvt.rn.f32.u16 	%f136, %rs54;
	fma.rn.f32 	%f173, %f133, %f136, %f132;
	add.s32 	%r96, %r96, 2;
$L__BB2_17:
	setp.eq.s32 	%p14, %r23, 0;
	@%p14 bra 	$L__BB2_19;
	add.s32 	%r85, %r96, %r28;
	mul.wide.u32 	%rd34, %r85, 4;
	add.s64 	%rd36, %rd35, %rd34;
	ld.const.f32 	%f137, [%rd36];
	add.s32 	%r86, %r30, %r96;
	mov.u32 	%r87, s_inPixels;
	mad.lo.s32 	%r88, %r86, 3, %r87;
	ld.shared.u8 	%rs55, [%r88];
	ld.shared.u8 	%rs56, [%r88+1];
	ld.shared.u8 	%rs57, [%r88+2];
	cvt.rn.f32.u16 	%f138, %rs55;
	fma.rn.f32 	%f171, %f137, %f138, %f171;
	cvt.rn.f32.u16 	%f139, %rs56;
	fma.rn.f32 	%f172, %f137, %f139, %f172;
	cvt.rn.f32.u16 	%f140, %rs57;
	fma.rn.f32 	%f173, %f137, %f140, %f173;
$L__BB2_19:
	add.s32 	%r92, %r92, 1;
	setp.ne.s32 	%p15, %r92, %r44;
	@%p15 bra 	$L__BB2_8;
$L__BB2_20:
	max.f32 	%f141, %f171, 0f00000000;
	min.f32 	%f142, %f141, 0f437F0000;
	cvt.rzi.u32.f32 	%r89, %f142;
	cvta.to.global.u64 	%rd37, %rd5;
	mul.wide.s32 	%rd38, %r18, 3;
	add.s64 	%rd39, %rd37, %rd38;
	st.global.u8 	[%rd39], %r89;
	max.f32 	%f143, %f172, 0f00000000;
	min.f32 	%f144, %f143, 0f437F0000;
	cvt.rzi.u32.f32 	%r90, %f144;
	st.global.u8 	[%rd39+1], %r90;
	max.f32 	%f145, %f173, 0f00000000;
	min.f32 	%f146, %f145, 0f437F0000;
	cvt.rzi.u32.f32 	%r91, %f146;
	st.global.u8 	[%rd39+2], %r91;
$L__BB2_21:
	ret;

}


// ===== COMPILED SASS (sm_100) =====

	.target	sm_100

	.elftype	@"ET_EXEC"


//--------------------- .note.nv.tkinfo           --------------------------
	.section	.note.nv.tkinfo,"",@"SHT_NOTE"
	.sectionflags	@"SHF_NOTE_NV_TKINFO"
	.tkinfo
        /*0018*/ 	.word	0x00000002
        /*0030*/ 	.string	""
        /*0030*/ 	.string	"ptxas"
        /*0030*/ 	.string	"Cuda compilation tools, release 13.0, V13.0.88"
        /*0030*/ 	.string	"Build cuda_13.0.r13.0/compiler.36424714_0"
        /*0030*/ 	.string	"-arch sm_100 -m 64 "



//--------------------- .note.nv.cuinfo           --------------------------
	.section	.note.nv.cuinfo,"",@"SHT_NOTE"
	.sectionflags	@"SHF_NOTE_NV_CUINFO"
        /*0018*/ 	.short	0x0002
        /*001a*/ 	.short	0x0064
        /*001c*/ 	.short	0x0082
	.zero		2


//--------------------- .nv.info                  --------------------------
	.section	.nv.info,"",@"SHT_CUDA_INFO"
	.align	4


	//----- nvinfo : EIATTR_REGCOUNT
	.align		4
        /*0000*/ 	.byte	0x04, 0x2f
        /*0002*/ 	.short	(.L_2 - .L_1)
	.align		4
.L_1:
        /*0004*/ 	.word	index@(_Z14blurImgKernel1P6uchar3iiPfiS0_)
        /*0008*/ 	.word	0x00000020


	//----- nvinfo : EIATTR_FRAME_SIZE
	.align		4
.L_2:
        /*000c*/ 	.byte	0x04, 0x11
        /*000e*/ 	.short	(.L_4 - .L_3)
	.align		4
.L_3:
        /*0010*/ 	.word	index@(_Z14blurImgKernel1P6uchar3iiPfiS0_)
        /*0014*/ 	.word	0x00000000


	//----- nvinfo : EIATTR_REGCOUNT
	.align		4
.L_4:
        /*0018*/ 	.byte	0x04, 0x2f
        /*001a*/ 	.short	(.L_6 - .L_5)
	.align		4
.L_5:
        /*001c*/ 	.word	index@(_Z14blurImgKernel2P6uchar3iiPfiS0_)
        /*0020*/ 	.word	0x00000020


	//----- nvinfo : EIATTR_FRAME_SIZE
	.align		4
.L_6:
        /*0024*/ 	.byte	0x04, 0x11
        /*0026*/ 	.short	(.L_8 - .L_7)
	.align		4
.L_7:
        /*0028*/ 	.word	index@(_Z14blurImgKernel2P6uchar3iiPfiS0_)
        /*002c*/ 	.word	0x00000000


	//----- nvinfo : EIATTR_REGCOUNT
	.align		4
.L_8:
        /*0030*/ 	.byte	0x04, 0x2f
        /*0032*/ 	.short	(.L_10 - .L_9)
	.align		4
.L_9:
        /*0034*/ 	.word	index@(_Z14blurImgKernel3P6uchar3iiiS0_)
        /*0038*/ 	.word	0x0000001e


	//----- nvinfo : EIATTR_FRAME_SIZE
	.align		4
.L_10:
        /*003c*/ 	.byte	0x04, 0x11
        /*003e*/ 	.short	(.L_12 - .L_11)
	.align		4
.L_11:
        /*0040*/ 	.word	index@(_Z14blurImgKernel3P6uchar3iiiS0_)
        /*0044*/ 	.word	0x00000000


	//----- nvinfo : EIATTR_MIN_STACK_SIZE
	.align		4
.L_12:
        /*0048*/ 	.byte	0x04, 0x12
        /*004a*/ 	.short	(.L_14 - .L_13)
	.align		4
.L_13:
        /*004c*/ 	.word	index@(_Z14blurImgKernel3P6uchar3iiiS0_)
        /*0050*/ 	.word	0x00000000


	//----- nvinfo : EIATTR_MIN_STACK_SIZE
	.align		4
.L_14:
        /*0054*/ 	.byte	0x04, 0x12
        /*0056*/ 	.short	(.L_16 - .L_15)
	.align		4
.L_15:
        /*0058*/ 	.word	index@(_Z14blurImgKernel2P6uchar3iiPfiS0_)
        /*005c*/ 	.word	0x00000000


	//----- nvinfo : EIATTR_MIN_STACK_SIZE
	.align		4
.L_16:
        /*0060*/ 	.byte	0x04, 0x12
        /*0062*/ 	.short	(.L_18 - .L_17)
	.align		4
.L_17:
        /*0064*/ 	.word	index@(_Z14blurImgKernel1P6uchar3iiPfiS0_)
        /*0068*/ 	.word	0x00000000
.L_18:


//--------------------- .nv.compat                --------------------------
	.section	.nv.compat,"",@"SHT_CUDA_COMPAT_INFO"
	.align	4
        /*0000*/ 	.byte	0x02, 0x09, 0x00, 0x00, 0x02, 0x02, 0x01, 0x00, 0x02, 0x05, 0x05, 0x00, 0x03, 0x07, 0x01, 0x01
        /*0010*/ 	.byte	0x02, 0x03, 0x00, 0x00, 0x02, 0x06, 0x01, 0x00, 0x04, 0x0b, 0x08, 0x00, 0x09, 0x00, 0x00, 0x00
        /*0020*/ 	.byte	0x00, 0x00, 0x00, 0x00


//--------------------- .nv.info._Z14blurImgKernel3P6uchar3iiiS0_ --------------------------
	.section	.nv.info._Z14blurImgKernel3P6uchar3iiiS0_,"",@"SHT_CUDA_INFO"
	.sectionflags	@""
	.align	4


	//----- nvinfo : EIATTR_CUDA_API_VERSION
	.align		4
        /*0000*/ 	.byte	0x04, 0x37
        /*0002*/ 	.short	(.L_20 - .L_19)
.L_19:
        /*0004*/ 	.word	0x00000082


	//----- nvinfo : EIATTR_KPARAM_INFO
	.align		4
.L_20:
        /*0008*/ 	.byte	0x04, 0x17
        /*000a*/ 	.short	(.L_22 - .L_21)
.L_21:
        /*000c*/ 	.word	0x00000000
        /*0010*/ 	.short	0x0004
        /*0012*/ 	.short	0x0018
        /*0014*/ 	.byte	0x00, 0xf5, 0x21, 0x00


	//----- nvinfo : EIATTR_KPARAM_INFO
	.align		4
.L_22:
        /*0018*/ 	.byte	0x04, 0x17
        /*001a*/ 	.short	(.L_24 - .L_23)
.L_23:
        /*001c*/ 	.word	0x00000000
        /*0020*/ 	.short	0x0003
        /*0022*/ 	.short	0x0010
        /*0024*/ 	.byte	0x00, 0xf0, 0x11, 0x00


	//----- nvinfo : EIATTR_KPARAM_INFO
	.align		4
.L_24:
        /*0028*/ 	.byte	0x04, 0x17
        /*002a*/ 	.short	(.L_26 - .L_25)
.L_25:
        /*002c*/ 	.word	0x00000000
        /*0030*/ 	.short	0x0002
        /*0032*/ 	.short	0x000c
        /*0034*/ 	.byte	0x00, 0xf0, 0x11, 0x00


	//----- nvinfo : EIATTR_KPARAM_INFO
	.align		4
.L_26:
        /*0038*/ 	.byte	0x04, 0x17
        /*003a*/ 	.short	(.L_28 - .L_27)
.L_27:
        /*003c*/ 	.word	0x00000000
        /*0040*/ 	.short	0x0001
        /*0042*/ 	.short	0x0008
        /*0044*/ 	.byte	0x00, 0xf0, 0x11, 0x00


	//----- nvinfo : EIATTR_KPARAM_INFO
	.align		4
.L_28:
        /*0048*/ 	.byte	0x04, 0x17
        /*004a*/ 	.short	(.L_30 - .L_29)
.L_29:
        /*004c*/ 	.word	0x00000000
        /*0050*/ 	.short	0x0000
        /*0052*/ 	.short	0x0000
        /*0054*/ 	.byte	0x00, 0xf5, 0x21, 0x00


	//----- nvinfo : EIATTR_SPARSE_MMA_MASK
	.align		4
.L_30:
        /*0058*/ 	.byte	0x03, 0x50
        /*005a*/ 	.short	0x0000


	//----- nvinfo : EIATTR_MAXREG_COUNT
	.align		4
        /*005c*/ 	.byte	0x03, 0x1b
        /*005e*/ 	.short	0x00ff


	//----- nvinfo : EIATTR_NUM_BARRIERS
	.align		4
        /*0060*/ 	.byte	0x02, 0x4c
        /*0062*/ 	.byte	0x01
	.zero		1


	//----- nvinfo : EIATTR_MERCURY_ISA_VERSION
	.align		4
        /*0064*/ 	.byte	0x03, 0x5f
        /*0066*/ 	.short	0x0101


	//----- nvinfo : EIATTR_VRC_CTA_INIT_COUNT
	.align		4
        /*0068*/ 	.byte	0x02, 0x4a
	.zero		1
	.zero		1


	//----- nvinfo : EIATTR_EXIT_INSTR_OFFSETS
	.align		4
        /*006c*/ 	.byte	0x04, 0x1c
        /*006e*/ 	.short	(.L_32 - .L_31)


	//   ....[0]....
.L_31:
        /*0070*/ 	.word	0x00000510


	//   ....[1]....
        /*0074*/ 	.word	0x000013f0


	//----- nvinfo : EIATTR_CRS_STACK_SIZE
	.align		4
.L_32:
        /*0078*/ 	.byte	0x04, 0x1e
        /*007a*/ 	.short	(.L_34 - .L_33)
.L_33:
        /*007c*/ 	.word	0x00000000


	//----- nvinfo : EIATTR_CBANK_PARAM_SIZE
	.align		4
.L_34:
        /*0080*/ 	.byte	0x03, 0x19
        /*0082*/ 	.short	0x0020


	//----- nvinfo : EIATTR_PARAM_CBANK
	.align		4
        /*0084*/ 	.byte	0x04, 0x0a
        /*0086*/ 	.short	(.L_36 - .L_35)
	.align		4
.L_35:
        /*0088*/ 	.word	index@(.nv.constant0._Z14blurImgKernel3P6uchar3iiiS0_)
        /*008c*/ 	.short	0x0380
        /*008e*/ 	.short	0x0020


	//----- nvinfo : EIATTR_SW_WAR
	.align		4
.L_36:
        /*0090*/ 	.byte	0x04, 0x36
        /*0092*/ 	.short	(.L_38 - .L_37)
.L_37:
        /*0094*/ 	.word	0x00000008
.L_38:


//--------------------- .nv.info._Z14blurImgKernel2P6uchar3iiPfiS0_ --------------------------
	.section	.nv.info._Z14blurImgKernel2P6uchar3iiPfiS0_,"",@"SHT_CUDA_INFO"
	.sectionflags	@""
	.align	4


	//----- nvinfo : EIATTR_CUDA_API_VERSION
	.align		4
        /*0000*/ 	.byte	0x04, 0x37
        /*0002*/ 	.short	(.L_40 - .L_39)
.L_39:
        /*0004*/ 	.word	0x00000082


	//----- nvinfo : EIATTR_KPARAM_INFO
	.align		4
.L_40:
        /*0008*/ 	.byte	0x04, 0x17
        /*000a*/ 	.short	(.L_42 - .L_41)
.L_41:
        /*000c*/ 	.word	0x00000000
        /*0010*/ 	.short	0x0005
        /*0012*/ 	.short	0x0020
        /*0014*/ 	.byte	0x00, 0xf5, 0x21, 0x00


	//----- nvinfo : EIATTR_KPARAM_INFO
	.align		4
.L_42:
        /*0018*/ 	.byte	0x04, 0x17
        /*001a*/ 	.short	(.L_44 - .L_43)
.L_43:
        /*001c*/ 	.word	0x00000000
        /*0020*/ 	.short	0x0004
        /*0022*/ 	.short	0x0018
        /*0024*/ 	.byte	0x00, 0xf0, 0x11, 0x00


	//----- nvinfo : EIATTR_KPARAM_INFO
	.align		4
.L_44:
        /*0028*/ 	.byte	0x04, 0x17
        /*002a*/ 	.short	(.L_46 - .L_45)
.L_45:
        /*002c*/ 	.word	0x00000000
        /*0030*/ 	.short	0x0003
        /*0032*/ 	.short	0x0010
        /*0034*/ 	.byte	0x00, 0xf5, 0x21, 0x00


	//----- nvinfo : EIATTR_KPARAM_INFO
	.align		4
.L_46:
        /*0038*/ 	.byte	0x04, 0x17
        /*003a*/ 	.short	(.L_48 - .L_47)
.L_47:
        /*003c*/ 	.word	0x00000000
        /*0040*/ 	.short	0x0002
        /*0042*/ 	.short	0x000c
        /*0044*/ 	.byte	0x00, 0xf0, 0x11, 0x00


	//----- nvinfo : EIATTR_KPARAM_INFO
	.align		4
.L_48:
        /*0048*/ 	.byte	0x04, 0x17
        /*004a*/ 	.short	(.L_50 - .L_49)
.L_49:
        /*004c*/ 	.word	0x00000000
        /*0050*/ 	.short	0x0001
        /*0052*/ 	.short	0x0008
        /*0054*/ 	.byte	0x00, 0xf0, 0x11, 0x00


	//----- nvinfo : EIATTR_KPARAM_INFO
	.align		4
.L_50:
        /*0058*/ 	.byte	0x04, 0x17
        /*005a*/ 	.short	(.L_52 - .L_51)
.L_51:
        /*005c*/ 	.word	0x00000000
        /*0060*/ 	.short	0x0000
        /*0062*/ 	.short	0x0000
        /*0064*/ 	.byte	0x00, 0xf5, 0x21, 0x00


	//----- nvinfo : EIATTR_SPARSE_MMA_MASK
	.align		4
.L_52:
        /*0068*/ 	.byte	0x03, 0x50
        /*006a*/ 	.short	0x0000


	//----- nvinfo : EIATTR_MAXREG_COUNT
	.align		4
        /*006c*/ 	.byte	0x03, 0x1b
        /*006e*/ 	.short	0x00ff


	//----- nvinfo : EIATTR_NUM_BARRIERS
	.align		4
        /*0070*/ 	.byte	0x02, 0x4c
        /*0072*/ 	.byte	0x01
	.zero		1


	//----- nvinfo : EIATTR_MERCURY_ISA_VERSION
	.align		4
        /*0074*/ 	.byte	0x03, 0x5f
        /*0076*/ 	.short	0x0101


	//----- nvinfo : EIATTR_VRC_CTA_INIT_COUNT
	.align		4
        /*0078*/ 	.byte	0x02, 0x4a
	.zero		1
	.zero		1


	//----- nvinfo : EIATTR_EXIT_INSTR_OFFSETS
	.align		4
        /*007c*/ 	.byte	0x04, 0x1c
        /*007e*/ 	.short	(.L_54 - .L_53)


	//   ....[0]....
.L_53:
        /*0080*/ 	.word	0x00000510


	//   ....[1]....
        /*0084*/ 	.word	0x00001440


	//----- nvinfo : EIATTR_CRS_STACK_SIZE
	.align		4
.L_54:
        /*0088*/ 	.byte	0x04, 0x1e
        /*008a*/ 	.short	(.L_56 - .L_55)
.L_55:
        /*008c*/ 	.word	0x00000000


	//----- nvinfo : EIATTR_CBANK_PARAM_SIZE
	.align		4
.L_56:
        /*0090*/ 	.byte	0x03, 0x19
        /*0092*/ 	.short	0x0028


	//----- nvinfo : EIATTR_PARAM_CBANK
	.align		4
        /*0094*/ 	.byte	0x04, 0x0a
        /*0096*/ 	.short	(.L_58 - .L_57)
	.align		4
.L_57:
        /*0098*/ 	.word	index@(.nv.constant0._Z14blurImgKernel2P6uchar3iiPfiS0_)
        /*009c*/ 	.short	0x0380
        /*009e*/ 	.short	0x0028


	//----- nvinfo : EIATTR_SW_WAR
	.align		4
.L_58:
        /*00a0*/ 	.byte	0x04, 0x36
        /*00a2*/ 	.short	(.L_60 - .L_59)
.L_59:
        /*00a4*/ 	.word	0x00000008
.L_60:


//--------------------- .nv.info._Z14blurImgKernel1P6uchar3iiPfiS0_ --------------------------
	.section	.nv.info._Z14blurImgKernel1P6uchar3iiPfiS0_,"",@"SHT_CUDA_INFO"
	.sectionflags	@""
	.align	4


	//----- nvinfo : EIATTR_CUDA_API_VERSION
	.align		4
        /*0000*/ 	.byte	0x04, 0x37
        /*0002*/ 	.short	(.L_62 - .L_61)
.L_61:
        /*0004*/ 	.word	0x00000082


	//----- nvinfo : EIATTR_KPARAM_INFO
	.align		4
.L_62:
        /*0008*/ 	.byte	0x04, 0x17
        /*000a*/ 	.short	(.L_64 - .L_63)
.L_63:
        /*000c*/ 	.word	0x00000000
        /*0010*/ 	.short	0x0005
        /*0012*/ 	.short	0x0020
        /*0014*/ 	.byte	0x00, 0xf5, 0x21, 0x00


	//----- nvinfo : EIATTR_KPARAM_INFO
	.align		4
.L_64:
        /*0018*/ 	.byte	0x04, 0x17
        /*001a*/ 	.short	(.L_66 - .L_65)
.L_65:
        /*001c*/ 	.word	0x00000000
        /*0020*/ 	.short	0x0004
        /*0022*/ 	.short	0x0018
        /*0024*/ 	.byte	0x00, 0xf0, 0x11, 0x00


	//----- nvinfo : EIATTR_KPARAM_INFO
	.align		4
.L_66:
        /*0028*/ 	.byte	0x04, 0x17
        /*002a*/ 	.short	(.L_68 - .L_67)
.L_67:
        /*002c*/ 	.word	0x00000000
        /*0030*/ 	.short	0x0003
        /*0032*/ 	.short	0x0010
        /*0034*/ 	.byte	0x00, 0xf5, 0x21, 0x00


	//----- nvinfo : EIATTR_KPARAM_INFO
	.align		4
.L_68:
        /*0038*/ 	.byte	0x04, 0x17
        /*003a*/ 	.short	(.L_70 - .L_69)
.L_69:
        /*003c*/ 	.word	0x00000000
        /*0040*/ 	.short	0x0002
        /*0042*/ 	.short	0x000c
        /*0044*/ 	.byte	0x00, 0xf0, 0x11, 0x00


	//----- nvinfo : EIATTR_KPARAM_INFO
	.align		4
.L_70:
        /*0048*/ 	.byte	0x04, 0x17
        /*004a*/ 	.short	(.L_72 - .L_71)
.L_71:
        /*004c*/ 	.word	0x00000000
        /*0050*/ 	.short	0x0001
        /*0052*/ 	.short	0x0008
        /*0054*/ 	.byte	0x00, 0xf0, 0x11, 0x00


	//----- nvinfo : EIATTR_KPARAM_INFO
	.align		4
.L_72:
        /*0058*/ 	.byte	0x04, 0x17
        /*005a*/ 	.short	(.L_74 - .L_73)
.L_73:
        /*005c*/ 	.word	0x00000000
        /*0060*/ 	.short	0x0000
        /*0062*/ 	.short	0x0000
        /*0064*/ 	.byte	0x00, 0xf5, 0x21, 0x00


	//----- nvinfo : EIATTR_SPARSE_MMA_MASK
	.align		4
.L_74:
        /*0068*/ 	.byte	0x03, 0x50
        /*006a*/ 	.short	0x0000


	//----- nvinfo : EIATTR_MAXREG_COUNT
	.align		4
        /*006c*/ 	.byte	0x03, 0x1b
        /*006e*/ 	.short	0x00ff


	//----- nvinfo : EIATTR_MERCURY_ISA_VERSION
	.align		4
        /*0070*/ 	.byte	0x03, 0x5f
        /*0072*/ 	.short	0x0101


	//----- nvinfo : EIATTR_VRC_CTA_INIT_COUNT
	.align		4
        /*0074*/ 	.byte	0x02, 0x4a
	.zero		1
	.zero		1


	//----- nvinfo : EIATTR_EXIT_INSTR_OFFSETS
	.align		4
        /*0078*/ 	.byte	0x04, 0x1c
        /*007a*/ 	.short	(.L_76 - .L_75)


	//   ....[0]....
.L_75:
        /*007c*/ 	.word	0x000000c0


	//   ....[1]....
        /*0080*/ 	.word	0x00000cb0


	//----- nvinfo : EIATTR_CBANK_PARAM_SIZE
	.align		4
.L_76:
        /*0084*/ 	.byte	0x03, 0x19
        /*0086*/ 	.short	0x0028


	//----- nvinfo : EIATTR_PARAM_CBANK
	.align		4
        /*0088*/ 	.byte	0x04, 0x0a
        /*008a*/ 	.short	(.L_78 - .L_77)
	.align		4
.L_77:
        /*008c*/ 	.word	index@(.nv.constant0._Z14blurImgKernel1P6uchar3iiPfiS0_)
        /*0090*/ 	.short	0x0380
        /*0092*/ 	.short	0x0028


	//----- nvinfo : EIATTR_SW_WAR
	.align		4
.L_78:
        /*0094*/ 	.byte	0x04, 0x36
        /*0096*/ 	.short	(.L_80 - .L_79)
.L_79:
        /*0098*/ 	.word	0x00000008
.L_80:


//--------------------- .nv.callgraph             --------------------------
	.section	.nv.callgraph,"",@"SHT_CUDA_CALLGRAPH"
	.align	4
	.sectionentsize	8
	.align		4
        /*0000*/ 	.word	0x00000000
	.align		4
        /*0004*/ 	.word	0xffffffff
	.align		4
        /*0008*/ 	.word	0x00000000
	.align		4
        /*000c*/ 	.word	0xfffffffe
	.align		4
        /*0010*/ 	.word	0x00000000
	.align		4
        /*0014*/ 	.word	0xfffffffd
	.align		4
        /*0018*/ 	.word	0x00000000
	.align		4
        /*001c*/ 	.word	0xfffffffc


//--------------------- .nv.constant3             --------------------------
	.section	.nv.constant3,"a",@progbits
	.align	4
.nv.constant3:
	.type		dc_filter,@object
	.size		dc_filter,(.L_0 - dc_filter)
dc_filter:
	.zero		324
.L_0:


//--------------------- .text._Z14blurImgKernel3P6uchar3iiiS0_ --------------------------
	.section	.text._Z14blurImgKernel3P6uchar3iiiS0_,"ax",@progbits
	.align	128
        .global         _Z14blurImgKernel3P6uchar3iiiS0_
        .type           _Z14blurImgKernel3P6uchar3iiiS0_,@function
        .size           _Z14blurImgKernel3P6uchar3iiiS0_,(.L_x_27 - _Z14blurImgKernel3P6uchar3iiiS0_)
        .other          _Z14blurImgKernel3P6uchar3iiiS0_,@"STO_CUDA_ENTRY STV_DEFAULT"
_Z14blurImgKernel3P6uchar3iiiS0_:
.text._Z14blurImgKernel3P6uchar3iiiS0_:
[----:B------:R-:W-:Y:S01]  /*0000*/  LDC R1, c[0x0][0x37c] ;  /* 0x0000df00ff017b82 */ /* 0x000fe20000000800 */
[----:B------:R-:W0:Y:S01]  /*0010*/  S2R R3, SR_TID.X ;  /* 0x0000000000037919 */ /* 0x000e220000002100 */
[----:B------:R-:W1:Y:S06]  /*0020*/  LDCU UR18, c[0x0][0x390] ;  /* 0x00007200ff1277ac */ /* 0x000e6c0008000800 */
[----:B------:R-:W2:Y:S01]  /*0030*/  LDC R7, c[0x0][0x364] ;  /* 0x0000d900ff077b82 */ /* 0x000ea20000000800 */
[----:B------:R-:W2:Y:S01]  /*0040*/  S2R R0, SR_TID.Y ;  /* 0x0000000000007919 */ /* 0x000ea20000002200 */
[----:B------:R-:W3:Y:S01]  /*0050*/  LDCU.64 UR8, c[0x0][0x388] ;  /* 0x00007100ff0877ac */ /* 0x000ee20008000a00 */
[----:B------:R-:W4:Y:S05]  /*0060*/  LDCU.64 UR12, c[0x0][0x358] ;  /* 0x00006b00ff0c77ac */ /* 0x000f2a0008000a00 */
[----:B------:R-:W2:Y:S08]  /*0070*/  S2UR UR6, SR_CTAID.Y ;  /* 0x00000000000679c3 */ /* 0x000eb00000002600 */
[----:B------:R-:W5:Y:S01]  /*0080*/  S2UR UR7, SR_CTAID.X ;  /* 0x00000000000779c3 */ /* 0x000f620000002500 */
[----:B-1----:R-:W-:-:S04]  /*0090*/  ULEA.HI UR4, UR18, UR18, URZ, 0x1 ;  /* 0x0000001212047291 */ /* 0x002fc8000f8f08ff */
[----:B------:R-:W-:Y:S02]  /*00a0*/  ULOP3.LUT UR5, UR4, 0xfffffffe, URZ, 0xc0, !UPT ;  /* 0xfffffffe04057892 */ /* 0x000fe4000f8ec0ff */
[----:B------:R-:W-:Y:S01]  /*00b0*/  USHF.R.S32.HI UR4, URZ, 0x1, UR4 ;  /* 0x00000001ff047899 */ /* 0x000fe20008011404 */
[----:B------:R-:W5:Y:S03]  /*00c0*/  LDC R6, c[0x0][0x360] ;  /* 0x0000d800ff067b82 */ /* 0x000f660000000800 */
[----:B0-----:R-:W-:-:S05]  /*00d0*/  ISETP.GE.U32.AND P1, PT, R3, UR5, PT ;  /* 0x0000000503007c0c */ /* 0x001fca000bf26070 */
[----:B------:R-:W0:Y:S01]  /*00e0*/  LDC.64 R4, c[0x0][0x380] ;  /* 0x0000e000ff047b82 */ /* 0x000e220000000a00 */
[----:B--2---:R-:W-:Y:S01]  /*00f0*/  IMAD R8, R7, UR6, R0 ;  /* 0x0000000607087c24 */ /* 0x004fe2000f8e0200 */
[----:B---3--:R-:W-:-:S03]  /*0100*/  UIADD3 UR6, UPT, UPT, UR9, -0x1, URZ ;  /* 0xffffffff09067890 */ /* 0x008fc6000fffe0ff */
[----:B------:R-:W-:-:S05]  /*0110*/  VIADD R12, R8, -UR4 ;  /* 0x80000004080c7c36 */ /* 0x000fca0008000000 */
[----:B------:R-:W-:-:S04]  /*0120*/  VIMNMX R2, PT, PT, RZ, R12, !PT ;  /* 0x0000000cff027248 */ /* 0x000fc80007fe0100 */
[----:B------:R-:W-:Y:S01]  /*0130*/  VIMNMX R11, PT, PT, R2, UR6, PT ;  /* 0x00000006020b7c48 */ /* 0x000fe2000bfe0100 */
[----:B-----5:R-:W-:-:S04]  /*0140*/  IMAD R9, R6, UR7, R3 ;  /* 0x0000000706097c24 */ /* 0x020fc8000f8e0203 */
[----:B------:R-:W-:Y:S01]  /*0150*/  VIADD R13, R9, -UR4 ;  /* 0x80000004090d7c36 */ /* 0x000fe20008000000 */
[----:B------:R-:W-:-:S04]  /*0160*/  UIADD3 UR4, UPT, UPT, UR8, -0x1, URZ ;  /* 0xffffffff08047890 */ /* 0x000fc8000fffe0ff */
[----:B------:R-:W-:Y:S02]  /*0170*/  VIMNMX R16, PT, PT, RZ, R13, !PT ;  /* 0x0000000dff107248 */ /* 0x000fe40007fe0100 */
[----:B------:R-:W-:Y:S02]  /*0180*/  @!P1 VIADDMNMX R10, R13, R6, RZ, !PT ;  /* 0x000000060d0a9246 */ /* 0x000fe400078001ff */
[----:B------:R-:W-:Y:S02]  /*0190*/  VIMNMX R16, PT, PT, R16, UR4, PT ;  /* 0x0000000410107c48 */ /* 0x000fe4000bfe0100 */
[----:B------:R-:W-:-:S03]  /*01a0*/  @!P1 VIMNMX R10, PT, PT, R10, UR4, PT ;  /* 0x000000040a0a9c48 */ /* 0x000fc6000bfe0100 */
[C---:B------:R-:W-:Y:S02]  /*01b0*/  IMAD R15, R11.reuse, UR8, R16 ;  /* 0x000000080b0f7c24 */ /* 0x040fe4000f8e0210 */
[----:B------:R-:W-:Y:S02]  /*01c0*/  @!P1 IMAD R11, R11, UR8, R10 ;  /* 0x000000080b0b9c24 */ /* 0x000fe4000f8e020a */
[----:B0-----:R-:W-:-:S04]  /*01d0*/  IMAD.WIDE R14, R15, 0x3, R4 ;  /* 0x000000030f0e7825 */ /* 0x001fc800078e0204 */
[----:B------:R-:W-:Y:S01]  /*01e0*/  @!P1 IMAD.WIDE R10, R11, 0x3, R4 ;  /* 0x000000030b0a9825 */ /* 0x000fe200078e0204 */
[----:B----4-:R-:W2:Y:S04]  /*01f0*/  LDG.E.U8 R20, desc[UR12][R14.64] ;  /* 0x0000000c0e147981 */ /* 0x010ea8000c1e1100 */
[----:B------:R-:W3:Y:S04]  /*0200*/  LDG.E.U8 R22, desc[UR12][R14.64+0x1] ;  /* 0x0000010c0e167981 */ /* 0x000ee8000c1e1100 */
[----:B------:R0:W4:Y:S04]  /*0210*/  LDG.E.U8 R24, desc[UR12][R14.64+0x2] ;  /* 0x0000020c0e187981 */ /* 0x000128000c1e1100 */
[----:B------:R-:W5:Y:S04]  /*0220*/  @!P1 LDG.E.U8 R19, desc[UR12][R10.64] ;  /* 0x0000000c0a139981 */ /* 0x000f68000c1e1100 */
[----:B------:R-:W5:Y:S04]  /*0230*/  @!P1 LDG.E.U8 R21, desc[UR12][R10.64+0x1] ;  /* 0x0000010c0a159981 */ /* 0x000f68000c1e1100 */
[----:B------:R-:W5:Y:S01]  /*0240*/  @!P1 LDG.E.U8 R23, desc[UR12][R10.64+0x2] ;  /* 0x0000020c0a179981 */ /* 0x000f62000c1e1100 */
[----:B------:R-:W-:Y:S01]  /*0250*/  MOV R18, 0x400 ;  /* 0x0000040000127802 */ /* 0x000fe20000000f00 */
[----:B------:R-:W-:Y:S01]  /*0260*/  BSSY.RECONVERGENT B0, `(.L_x_0) ;  /* 0x0000029000007945 */ /* 0x000fe20003800200 */
[----:B------:R-:W-:Y:S01]  /*0270*/  IADD3 R2, PT, PT, R6, UR5, RZ ;  /* 0x0000000506027c10 */ /* 0x000fe2000fffe0ff */
[----:B------:R-:W1:Y:S01]  /*0280*/  S2R R17, SR_CgaCtaId ;  /* 0x0000000000117919 */ /* 0x000e620000008800 */
[----:B------:R-:W-:-:S02]  /*0290*/  ISETP.GE.U32.AND P2, PT, R0, UR5, PT ;  /* 0x0000000500007c0c */ /* 0x000fc4000bf46070 */
[----:B------:R-:W-:-:S04]  /*02a0*/  ISETP.GE.AND P0, PT, R8, UR9, PT ;  /* 0x0000000908007c0c */ /* 0x000fc8000bf06270 */
[----:B------:R-:W-:Y:S02]  /*02b0*/  ISETP.GE.OR P0, PT, R9, UR8, P0 ;  /* 0x0000000809007c0c */ /* 0x000fe40008706670 */
[----:B-1----:R-:W-:Y:S01]  /*02c0*/  LEA R18, R17, R18, 0x18 ;  /* 0x0000001211127211 */ /* 0x002fe200078ec0ff */
[----:B------:R-:W-:-:S04]  /*02d0*/  IMAD R17, R2, R0, R3 ;  /* 0x0000000002117224 */ /* 0x000fc800078e0203 */
[----:B------:R-:W-:-:S04]  /*02e0*/  IMAD R17, R17, 0x3, R18 ;  /* 0x0000000311117824 */ /* 0x000fc800078e0212 */
[----:B0-----:R-:W-:Y:S01]  /*02f0*/  @!P1 IMAD R14, R6, 0x3, R17 ;  /* 0x00000003060e9824 */ /* 0x001fe200078e0211 */
[----:B--2---:R0:W-:Y:S04]  /*0300*/  STS.U8 [R17], R20 ;  /* 0x0000001411007388 */ /* 0x0041e80000000000 */
[----:B---3--:R0:W-:Y:S04]  /*0310*/  STS.U8 [R17+0x1], R22 ;  /* 0x0000011611007388 */ /* 0x0081e80000000000 */
[----:B----4-:R0:W-:Y:S04]  /*0320*/  STS.U8 [R17+0x2], R24 ;  /* 0x0000021811007388 */ /* 0x0101e80000000000 */
[----:B-----5:R0:W-:Y:S04]  /*0330*/  @!P1 STS.U8 [R14], R19 ;  /* 0x000000130e009388 */ /* 0x0201e80000000000 */
[----:B------:R0:W-:Y:S04]  /*0340*/  @!P1 STS.U8 [R14+0x1], R21 ;  /* 0x000001150e009388 */ /* 0x0001e80000000000 */
[----:B------:R0:W-:Y:S01]  /*0350*/  @!P1 STS.U8 [R14+0x2], R23 ;  /* 0x000002170e009388 */ /* 0x0001e20000000000 */
[----:B------:R-:W-:Y:S05]  /*0360*/  @P2 BRA `(.L_x_1) ;  /* 0x0000000000602947 */ /* 0x000fea0003800000 */
[----:B------:R-:W-:Y:S02]  /*0370*/  VIADDMNMX R12, R12, R7, RZ, !PT ;  /* 0x000000070c0c7246 */ /* 0x000fe400078001ff */
[----:B------:R-:W-:Y:S02]  /*0380*/  @!P1 VIADDMNMX R13, R13, R6, RZ, !PT ;  /* 0x000000060d0d9246 */ /* 0x000fe400078001ff */
[----:B------:R-:W-:Y:S02]  /*0390*/  VIMNMX R11, PT, PT, R12, UR6, PT ;  /* 0x000000060c0b7c48 */ /* 0x000fe4000bfe0100 */
[----:B------:R-:W-:-:S03]  /*03a0*/  @!P1 VIMNMX R10, PT, PT, R13, UR4, PT ;  /* 0x000000040d0a9c48 */ /* 0x000fc6000bfe0100 */
[C---:B------:R-:W-:Y:S02]  /*03b0*/  IMAD R13, R11.reuse, UR8, R16 ;  /* 0x000000080b0d7c24 */ /* 0x040fe4000f8e0210 */
[----:B------:R-:W-:Y:S02]  /*03c0*/  @!P1 IMAD R15, R11, UR8, R10 ;  /* 0x000000080b0f9c24 */ /* 0x000fe4000f8e020a */
[----:B------:R-:W-:-:S04]  /*03d0*/  IMAD.WIDE R10, R13, 0x3, R4 ;  /* 0x000000030d0a7825 */ /* 0x000fc800078e0204 */
[----:B------:R-:W-:Y:S01]  /*03e0*/  @!P1 IMAD.WIDE R4, R15, 0x3, R4 ;  /* 0x000000030f049825 */ /* 0x000fe200078e0204 */
[----:B------:R-:W2:Y:S04]  /*03f0*/  LDG.E.U8 R12, desc[UR12][R10.64] ;  /* 0x0000000c0a0c7981 */ /* 0x000ea8000c1e1100 */
[----:B0-----:R-:W3:Y:S04]  /*0400*/  LDG.E.U8 R14, desc[UR12][R10.64+0x1] ;  /* 0x0000010c0a0e7981 */ /* 0x001ee8000c1e1100 */
[----:B------:R-:W4:Y:S04]  /*0410*/  LDG.E.U8 R16, desc[UR12][R10.64+0x2] ;  /* 0x0000020c0a107981 */ /* 0x000f28000c1e1100 */
[----:B------:R-:W5:Y:S04]  /*0420*/  @!P1 LDG.E.U8 R13, desc[UR12][R4.64] ;  /* 0x0000000c040d9981 */ /* 0x000f68000c1e1100 */
[----:B------:R-:W5:Y:S04]  /*0430*/  @!P1 LDG.E.U8 R15, desc[UR12][R4.64+0x1] ;  /* 0x0000010c040f9981 */ /* 0x000f68000c1e1100 */
[----:B------:R-:W5:Y:S01]  /*0440*/  @!P1 LDG.E.U8 R17, desc[UR12][R4.64+0x2] ;  /* 0x0000020c04119981 */ /* 0x000f62000c1e1100 */
[----:B------:R-:W-:-:S04]  /*0450*/  IMAD.IADD R7, R7, 0x1, R0 ;  /* 0x0000000107077824 */ /* 0x000fc800078e0200 */
[----:B------:R-:W-:-:S04]  /*0460*/  IMAD R7, R2, R7, R3 ;  /* 0x0000000702077224 */ /* 0x000fc800078e0203 */
[----:B------:R-:W-:-:S04]  /*0470*/  IMAD R7, R7, 0x3, R18 ;  /* 0x0000000307077824 */ /* 0x000fc800078e0212 */
[----:B------:R-:W-:Y:S01]  /*0480*/  @!P1 IMAD R6, R6, 0x3, R7 ;  /* 0x0000000306069824 */ /* 0x000fe200078e0207 */
[----:B--2---:R1:W-:Y:S04]  /*0490*/  STS.U8 [R7], R12 ;  /* 0x0000000c07007388 */ /* 0x0043e80000000000 */
[----:B---3--:R1:W-:Y:S04]  /*04a0*/  STS.U8 [R7+0x1], R14 ;  /* 0x0000010e07007388 */ /* 0x0083e80000000000 */
[----:B----4-:R1:W-:Y:S04]  /*04b0*/  STS.U8 [R7+0x2], R16 ;  /* 0x0000021007007388 */ /* 0x0103e80000000000 */
[----:B-----5:R1:W-:Y:S04]  /*04c0*/  @!P1 STS.U8 [R6], R13 ;  /* 0x0000000d06009388 */ /* 0x0203e80000000000 */
[----:B------:R1:W-:Y:S04]  /*04d0*/  @!P1 STS.U8 [R6+0x1], R15 ;  /* 0x0000010f06009388 */ /* 0x0003e80000000000 */
[----:B------:R1:W-:Y:S02]  /*04e0*/  @!P1 STS.U8 [R6+0x2], R17 ;  /* 0x0000021106009388 */ /* 0x0003e40000000000 */
.L_x_1:
[----:B------:R-:W-:Y:S05]  /*04f0*/  BSYNC.RECONVERGENT B0 ;  /* 0x0000000000007941 */ /* 0x000fea0003800200 */
.L_x_0:
[----:B------:R-:W-:Y:S06]  /*0500*/  BAR.SYNC.DEFER_BLOCKING 0x0 ;  /* 0x0000000000007b1d */ /* 0x000fec0000010000 */
[----:B------:R-:W-:Y:S05]  /*0510*/  @P0 EXIT ;  /* 0x000000000000094d */ /* 0x000fea0003800000 */
[----:B------:R-:W-:Y:S01]  /*0520*/  UISETP.GE.AND UP0, UPT, UR18, 0x1, UPT ;  /* 0x000000011200788c */ /* 0x000fe2000bf06270 */
[----:B------:R-:W-:Y:S01]  /*0530*/  IMAD R4, R8, UR8, R9 ;  /* 0x0000000808047c24 */ /* 0x000fe2000f8e0209 */
[----:B01----:R-:W-:Y:S01]  /*0540*/  CS2R R14, SRZ ;  /* 0x00000000000e7805 */ /* 0x003fe2000001ff00 */
[----:B------:R-:W-:-:S06]  /*0550*/  IMAD.MOV.U32 R13, RZ, RZ, RZ ;  /* 0x000000ffff0d7224 */ /* 0x000fcc00078e00ff */
[----:B------:R-:W-:Y:S05]  /*0560*/  BRA.U !UP0, `(.L_x_2) ;  /* 0x0000000d08687547 */ /* 0x000fea000b800000 */
[----:B------:R-:W-:Y:S01]  /*0570*/  ULOP3.LUT UR11, UR18, 0x7, URZ, 0xc0, !UPT ;  /* 0x00000007120b7892 */ /* 0x000fe2000f8ec0ff */
[----:B------:R-:W-:Y:S02]  /*0580*/  IMAD R7, R3, 0x3, R18 ;  /* 0x0000000303077824 */ /* 0x000fe400078e0212 */
[----:B------:R-:W-:Y:S01]  /*0590*/  HFMA2 R13, -RZ, RZ, 0, 0 ;  /* 0x00000000ff0d7431 */ /* 0x000fe200000001ff */
[----:B------:R-:W-:Y:S01]  /*05a0*/  ULOP3.LUT UR6, UR18, 0x7ffffff8, URZ, 0xc0, !UPT ;  /* 0x7ffffff812067892 */ /* 0x000fe2000f8ec0ff */
[----:B------:R-:W-:Y:S01]  /*05b0*/  IMAD R6, R2, 0x3, RZ ;  /* 0x0000000302067824 */ /* 0x000fe200078e02ff */
[----:B------:R-:W-:Y:S01]  /*05c0*/  UIADD3 UR4, UPT, UPT, UR11, -0x1, URZ ;  /* 0xffffffff0b047890 */ /* 0x000fe2000fffe0ff */
[----:B------:R-:W-:Y:S01]  /*05d0*/  CS2R R14, SRZ ;  /* 0x00000000000e7805 */ /* 0x000fe2000001ff00 */
[----:B------:R-:W-:Y:S01]  /*05e0*/  VIADD R7, R7, 0xb ;  /* 0x0000000b07077836 */ /* 0x000fe20000000000 */
[----:B------:R-:W-:Y:S02]  /*05f0*/  ULOP3.LUT UR14, UR18, 0x3, URZ, 0xc0, !UPT ;  /* 0x00000003120e7892 */ /* 0x000fe4000f8ec0ff */
[----:B------:R-:W-:-:S02]  /*0600*/  UISETP.GE.U32.AND UP0, UPT, UR4, 0x3, UPT ;  /* 0x000000030400788c */ /* 0x000fc4000bf06070 */
[----:B------:R-:W-:Y:S01]  /*0610*/  UIADD3 UR9, UPT, UPT, -UR6, URZ, URZ ;  /* 0x000000ff06097290 */ /* 0x000fe2000fffe1ff */
[----:B------:R-:W-:-:S11]  /*0620*/  UMOV UR4, URZ ;  /* 0x000000ff00047c82 */ /* 0x000fd60008000000 */
.L_x_8:
[----:B------:R-:W0:Y:S01]  /*0630*/  LDCU UR19, c[0x0][0x390] ;  /* 0x00007200ff1377ac */ /* 0x000e220008000800 */
[----:B------:R-:W-:Y:S01]  /*0640*/  IADD3 R5, PT, PT, R0, UR4, RZ ;  /* 0x0000000400057c10 */ /* 0x000fe2000fffe0ff */
[----:B------:R-:W-:-:S04]  /*0650*/  UMOV UR5, URZ ;  /* 0x000000ff00057c82 */ /* 0x000fc80008000000 */
[----:B------:R-:W-:Y:S01]  /*0660*/  IMAD R8, R2, R5, R3 ;  /* 0x0000000502087224 */ /* 0x000fe200078e0203 */
[----:B0-----:R-:W-:Y:S02]  /*0670*/  UISETP.GE.U32.AND UP2, UPT, UR19, 0x8, UPT ;  /* 0x000000081300788c */ /* 0x001fe4000bf46070 */
[----:B------:R-:W-:Y:S02]  /*0680*/  UIMAD UR10, UR4, UR19, URZ ;  /* 0x00000013040a72a4 */ /* 0x000fe4000f8e02ff */
[----:B------:R-:W-:-:S04]  /*0690*/  UIADD3 UR4, UPT, UPT, UR4, 0x1, URZ ;  /* 0x0000000104047890 */ /* 0x000fc8000fffe0ff */
[----:B------:R-:W-:Y:S01]  /*06a0*/  UISETP.NE.AND UP1, UPT, UR4, UR19, UPT ;  /* 0x000000130400728c */ /* 0x000fe2000bf25270 */
[----:B------:R-:W-:Y:S10]  /*06b0*/  BRA.U !UP2, `(.L_x_3) ;  /* 0x000000050a687547 */ /* 0x000ff4000b800000 */
[----:B------:R-:W-:Y:S01]  /*06c0*/  IMAD R5, R6, R5, R7 ;  /* 0x0000000506057224 */ /* 0x000fe200078e0207 */
[----:B------:R-:W-:Y:S01]  /*06d0*/  UMOV UR7, 0x10 ;  /* 0x0000001000077882 */ /* 0x000fe20000000000 */
[----:B------:R-:W-:Y:S01]  /*06e0*/  UMOV UR5, UR9 ;  /* 0x0000000900057c82 */ /* 0x000fe20008000000 */
[----:B------:R-:W-:-:S12]  /*06f0*/  UIMAD UR7, UR10, 0x4, UR7 ;  /* 0x000000040a0778a4 */ /* 0x000fd8000f8e0207 */
.L_x_4:
[----:B------:R-:W0:Y:S01]  /*0700*/  LDS.U8 R16, [R5+-0xb] ;  /* 0xfffff50005107984 */ /* 0x000e220000000000 */
[----:B------:R-:W1:Y:S03]  /*0710*/  LDCU UR8, c[0x3][UR7+-0x10] ;  /* 0x00fffe00070877ac */ /* 0x000e660008000800 */
[----:B------:R-:W2:Y:S01]  /*0720*/  LDS.U8 R21, [R5+-0xa] ;  /* 0xfffff60005157984 */ /* 0x000ea20000000000 */
[----:B------:R-:W3:Y:S03]  /*0730*/  LDCU UR15, c[0x3][UR7+-0xc] ;  /* 0x00fffe80070f77ac */ /* 0x000ee60008000800 */
[----:B------:R-:W4:Y:S01]  /*0740*/  LDS.U8 R22, [R5+-0x9] ;  /* 0xfffff70005167984 */ /* 0x000f220000000000 */
[----:B------:R-:W5:Y:S03]  /*0750*/  LDCU UR16, c[0x3][UR7+-0x8] ;  /* 0x00ffff00071077ac */ /* 0x000f660008000800 */
[----:B------:R-:W3:Y:S01]  /*0760*/  LDS.U8 R19, [R5+-0x8] ;  /* 0xfffff80005137984 */ /* 0x000ee20000000000 */
[----:B------:R-:W5:Y:S03]  /*0770*/  LDCU UR17, c[0x3][UR7+0x8] ;  /* 0x00c00100071177ac */ /* 0x000f660008000800 */
[----:B------:R-:W5:Y:S01]  /*0780*/  LDS.U8 R20, [R5+-0x7] ;  /* 0xfffff90005147984 */ /* 0x000f620000000000 */
[----:B------:R-:W-:-:S03]  /*0790*/  UIADD3 UR5, UPT, UPT, UR5, 0x8, URZ ;  /* 0x0000000805057890 */ /* 0x000fc6000fffe0ff */
[----:B------:R-:W5:Y:S01]  /*07a0*/  LDS.U8 R17, [R5+-0x6] ;  /* 0xfffffa0005117984 */ /* 0x000f620000000000 */
[----:B------:R-:W-:-:S03]  /*07b0*/  UISETP.NE.AND UP2, UPT, UR5, URZ, UPT ;  /* 0x000000ff0500728c */ /* 0x000fc6000bf45270 */
[----:B------:R-:W5:Y:S04]  /*07c0*/  LDS.U8 R11, [R5+-0x4] ;  /* 0xfffffc00050b7984 */ /* 0x000f680000000000 */
[----:B------:R-:W5:Y:S04]  /*07d0*/  LDS.U8 R18, [R5+-0x5] ;  /* 0xfffffb0005127984 */ /* 0x000f680000000000 */
[----:B------:R-:W5:Y:S04]  /*07e0*/  LDS.U8 R12, [R5+-0x3] ;  /* 0xfffffd00050c7984 */ /* 0x000f680000000000 */
[----:B------:R-:W5:Y:S01]  /*07f0*/  LDS.U8 R9, [R5+-0x2] ;  /* 0xfffffe0005097984 */ /* 0x000f620000000000 */
[----:B0-----:R-:W-:-:S03]  /*0800*/  I2FP.F32.U32 R16, R16 ;  /* 0x0000001000107245 */ /* 0x001fc60000201000 */
[----:B------:R-:W0:Y:S01]  /*0810*/  LDS.U8 R10, [R5+-0x1] ;  /* 0xffffff00050a7984 */ /* 0x000e220000000000 */
[----:B--2---:R-:W-:Y:S01]  /*0820*/  I2FP.F32.U32 R23, R21 ;  /* 0x0000001500177245 */ /* 0x004fe20000201000 */
[----:B-1----:R-:W-:Y:S02]  /*0830*/  FFMA R21, R16, UR8, R15 ;  /* 0x0000000810157c23 */ /* 0x002fe4000800000f */
[----:B------:R-:W1:Y:S01]  /*0840*/  LDS.U8 R15, [R5] ;  /* 0x00000000050f7984 */ /* 0x000e620000000000 */
[----:B----4-:R-:W-:Y:S01]  /*0850*/  I2FP.F32.U32 R24, R22 ;  /* 0x0000001600187245 */ /* 0x010fe20000201000 */
[----:B------:R-:W-:Y:S02]  /*0860*/  FFMA R22, R23, UR8, R14 ;  /* 0x0000000817167c23 */ /* 0x000fe4000800000e */
[----:B------:R-:W2:Y:S02]  /*0870*/  LDS.U8 R16, [R5+0x1] ;  /* 0x0000010005107984 */ /* 0x000ea40000000000 */
[----:B------:R-:W-:Y:S01]  /*0880*/  FFMA R23, R24, UR8, R13 ;  /* 0x0000000818177c23 */ /* 0x000fe2000800000d */
[----:B---3--:R-:W-:Y:S01]  /*0890*/  I2FP.F32.U32 R24, R19 ;  /* 0x0000001300187245 */ /* 0x008fe20000201000 */
[----:B------:R-:W3:Y:S01]  /*08a0*/  LDS.U8 R13, [R5+0x2] ;  /* 0x00000200050d7984 */ /* 0x000ee20000000000 */
[----:B-----5:R-:W-:Y:S01]  /*08b0*/  I2FP.F32.U32 R19, R20 ;  /* 0x0000001400137245 */ /* 0x020fe20000201000 */
[----:B------:R-:W4:Y:S02]  /*08c0*/  LDCU UR8, c[0x3][UR7+-0x4] ;  /* 0x00ffff80070877ac */ /* 0x000f240008000800 */
[----:B------:R-:W5:Y:S01]  /*08d0*/  LDS.U8 R14, [R5+0x3] ;  /* 0x00000300050e7984 */ /* 0x000f620000000000 */
[----:B------:R-:W-:Y:S01]  /*08e0*/  I2FP.F32.U32 R26, R17 ;  /* 0x00000011001a7245 */ /* 0x000fe20000201000 */
[----:B------:R-:W-:Y:S01]  /*08f0*/  FFMA R20, R24, UR15, R21 ;  /* 0x0000000f18147c23 */ /* 0x000fe20008000015 */
[----:B------:R-:W-:Y:S01]  /*0900*/  FFMA R24, R19, UR15, R22 ;  /* 0x0000000f13187c23 */ /* 0x000fe20008000016 */
[----:B------:R-:W5:Y:S01]  /*0910*/  LDS.U8 R17, [R5+0x4] ;  /* 0x0000040005117984 */ /* 0x000f620000000000 */
[----:B------:R-:W-:Y:S01]  /*0920*/  I2FP.F32.U32 R11, R11 ;  /* 0x0000000b000b7245 */ /* 0x000fe20000201000 */
[----:B------:R-:W-:Y:S01]  /*0930*/  FFMA R23, R26, UR15, R23 ;  /* 0x0000000f1a177c23 */ /* 0x000fe20008000017 */
[----:B------:R-:W3:Y:S01]  /*0940*/  LDCU UR15, c[0x3][UR7] ;  /* 0x00c00000070f77ac */ /* 0x000ee20008000800 */
[----:B------:R-:W5:Y:S01]  /*0950*/  LDS.U8 R19, [R5+0x6] ;  /* 0x0000060005137984 */ /* 0x000f620000000000 */
[----:B------:R-:W-:Y:S01]  /*0960*/  I2FP.F32.U32 R25, R18 ;  /* 0x0000001200197245 */ /* 0x000fe20000201000 */
[----:B------:R-:W-:-:S02]  /*0970*/  FFMA R24, R11, UR16, R24 ;  /* 0x000000100b187c23 */ /* 0x000fc40008000018 */
[----:B------:R-:W5:Y:S01]  /*0980*/  LDS.U8 R18, [R5+0x5] ;  /* 0x0000050005127984 */ /* 0x000f620000000000 */
[----:B------:R-:W-:Y:S01]  /*0990*/  I2FP.F32.U32 R12, R12 ;  /* 0x0000000c000c7245 */ /* 0x000fe20000201000 */
[----:B------:R-:W-:Y:S02]  /*09a0*/  FFMA R20, R25, UR16, R20 ;  /* 0x0000001019147c23 */ /* 0x000fe40008000014 */
[----:B------:R-:W5:Y:S01]  /*09b0*/  LDS.U8 R22, [R5+0x7] ;  /* 0x0000070005167984 */ /* 0x000f620000000000 */
[----:B------:R-:W-:Y:S01]  /*09c0*/  I2FP.F32.U32 R9, R9 ;  /* 0x0000000900097245 */ /* 0x000fe20000201000 */
[----:B------:R-:W-:Y:S01]  /*09d0*/  FFMA R26, R12, UR16, R23 ;  /* 0x000000100c1a7c23 */ /* 0x000fe20008000017 */
[----:B------:R-:W5:Y:S01]  /*09e0*/  LDCU UR16, c[0x3][UR7+0x4] ;  /* 0x00c00080071077ac */ /* 0x000f620008000800 */
[----:B------:R-:W5:Y:S01]  /*09f0*/  LDS.U8 R21, [R5+0x8] ;  /* 0x0000080005157984 */ /* 0x000f620000000000 */
[----:B0-----:R-:W-:Y:S01]  /*0a00*/  I2FP.F32.U32 R27, R10 ;  /* 0x0000000a001b7245 */ /* 0x001fe20000201000 */
[----:B----4-:R-:W-:-:S02]  /*0a10*/  FFMA R20, R9, UR8, R20 ;  /* 0x0000000809147c23 */ /* 0x010fc40008000014 */
[----:B------:R-:W0:Y:S02]  /*0a20*/  LDS.U8 R11, [R5+0x9] ;  /* 0x00000900050b7984 */ /* 0x000e240000000000 */
[----:B------:R-:W-:Y:S02]  /*0a30*/  FFMA R24, R27, UR8, R24 ;  /* 0x000000081b187c23 */ /* 0x000fe40008000018 */
[----:B------:R-:W4:Y:S01]  /*0a40*/  LDS.U8 R25, [R5+0xa] ;  /* 0x00000a0005197984 */ /* 0x000f220000000000 */
[----:B-1----:R-:W-:-:S03]  /*0a50*/  I2FP.F32.U32 R15, R15 ;  /* 0x0000000f000f7245 */ /* 0x002fc60000201000 */
[----:B------:R-:W1:Y:S01]  /*0a60*/  LDS.U8 R23, [R5+0xb] ;  /* 0x00000b0005177984 */ /* 0x000e620000000000 */
[----:B--2---:R-:W-:Y:S01]  /*0a70*/  I2FP.F32.U32 R9, R16 ;  /* 0x0000001000097245 */ /* 0x004fe20000201000 */
[----:B------:R-:W-:Y:S01]  /*0a80*/  FFMA R15, R15, UR8, R26 ;  /* 0x000000080f0f7c23 */ /* 0x000fe2000800001a */
[----:B------:R-:W2:Y:S01]  /*0a90*/  LDCU UR8, c[0x3][UR7+0xc] ;  /* 0x00c00180070877ac */ /* 0x000ea20008000800 */
[----:B------:R5:W2:Y:S01]  /*0aa0*/  LDS.U8 R12, [R5+0xc] ;  /* 0x00000c00050c7984 */ /* 0x000aa20000000000 */
[----:B---3--:R-:W-:Y:S01]  /*0ab0*/  I2FP.F32.U32 R13, R13 ;  /* 0x0000000d000d7245 */ /* 0x008fe20000201000 */
[----:B------:R-:W-:Y:S01]  /*0ac0*/  FFMA R9, R9, UR15, R20 ;  /* 0x0000000f09097c23 */ /* 0x000fe20008000014 */
[----:B------:R-:W-:Y:S01]  /*0ad0*/  UIADD3 UR7, UPT, UPT, UR7, 0x20, URZ ;  /* 0x0000002007077890 */ /* 0x000fe2000fffe0ff */
[----:B-----5:R-:W-:Y:S02]  /*0ae0*/  I2FP.F32.U32 R14, R14 ;  /* 0x0000000e000e7245 */ /* 0x020fe40000201000 */
[----:B------:R-:W-:Y:S01]  /*0af0*/  FFMA R13, R13, UR15, R24 ;  /* 0x0000000f0d0d7c23 */ /* 0x000fe20008000018 */
[----:B------:R-:W-:-:S02]  /*0b00*/  I2FP.F32.U32 R10, R17 ;  /* 0x00000011000a7245 */ /* 0x000fc40000201000 */
[----:B------:R-:W-:Y:S01]  /*0b10*/  FFMA R14, R14, UR15, R15 ;  /* 0x0000000f0e0e7c23 */ /* 0x000fe2000800000f */
[----:B------:R-:W-:Y:S01]  /*0b20*/  VIADD R5, R5, 0x18 ;  /* 0x0000001805057836 */ /* 0x000fe20000000000 */
[----:B------:R-:W-:Y:S01]  /*0b30*/  I2FP.F32.U32 R19, R19 ;  /* 0x0000001300137245 */ /* 0x000fe20000201000 */
[----:B------:R-:W-:Y:S01]  /*0b40*/  FFMA R9, R10, UR16, R9 ;  /* 0x000000100a097c23 */ /* 0x000fe20008000009 */
[----:B------:R-:W-:-:S03]  /*0b50*/  I2FP.F32.U32 R18, R18 ;  /* 0x0000001200127245 */ /* 0x000fc60000201000 */
[----:B------:R-:W-:Y:S01]  /*0b60*/  FFMA R14, R19, UR16, R14 ;  /* 0x00000010130e7c23 */ /* 0x000fe2000800000e */
[----:B------:R-:W-:Y:S01]  /*0b70*/  I2FP.F32.U32 R22, R22 ;  /* 0x0000001600167245 */ /* 0x000fe20000201000 */
[----:B------:R-:W-:Y:S01]  /*0b80*/  FFMA R13, R18, UR16, R13 ;  /* 0x00000010120d7c23 */ /* 0x000fe2000800000d */
[----:B------:R-:W-:-:S03]  /*0b90*/  I2FP.F32.U32 R10, R21 ;  /* 0x00000015000a7245 */ /* 0x000fc60000201000 */
[----:B------:R-:W-:Y:S01]  /*0ba0*/  FFMA R9, R22, UR17, R9 ;  /* 0x0000001116097c23 */ /* 0x000fe20008000009 */
[----:B0-----:R-:W-:Y:S01]  /*0bb0*/  I2FP.F32.U32 R11, R11 ;  /* 0x0000000b000b7245 */ /* 0x001fe20000201000 */
[----:B------:R-:W-:Y:S01]  /*0bc0*/  FFMA R10, R10, UR17, R13 ;  /* 0x000000110a0a7c23 */ /* 0x000fe2000800000d */
[----:B----4-:R-:W-:-:S03]  /*0bd0*/  I2FP.F32.U32 R16, R25 ;  /* 0x0000001900107245 */ /* 0x010fc60000201000 */
[----:B------:R-:W-:Y:S01]  /*0be0*/  FFMA R11, R11, UR17, R14 ;  /* 0x000000110b0b7c23 */ /* 0x000fe2000800000e */
[----:B-1----:R-:W-:Y:S01]  /*0bf0*/  I2FP.F32.U32 R23, R23 ;  /* 0x0000001700177245 */ /* 0x002fe20000201000 */
[----:B--2---:R-:W-:Y:S01]  /*0c00*/  FFMA R15, R16, UR8, R9 ;  /* 0x00000008100f7c23 */ /* 0x004fe20008000009 */
[----:B------:R-:W-:-:S03]  /*0c10*/  I2FP.F32.U32 R12, R12 ;  /* 0x0000000c000c7245 */ /* 0x000fc60000201000 */
[----:B------:R-:W-:Y:S02]  /*0c20*/  FFMA R14, R23, UR8, R10 ;  /* 0x00000008170e7c23 */ /* 0x000fe4000800000a */
[----:B------:R-:W-:Y:S01]  /*0c30*/  FFMA R13, R12, UR8, R11 ;  /* 0x000000080c0d7c23 */ /* 0x000fe2000800000b */
[----:B------:R-:W-:Y:S06]  /*0c40*/  BRA.U UP2, `(.L_x_4) ;  /* 0xfffffff902ac7547 */ /* 0x000fec000b83ffff */
[----:B------:R-:W-:-:S05]  /*0c50*/  UMOV UR5, UR6 ;  /* 0x0000000600057c82 */ /* 0x000fca0008000000 */
.L_x_3:
[----:B------:R-:W-:-:S09]  /*0c60*/  UISETP.NE.AND UP2, UPT, UR11, URZ, UPT ;  /* 0x000000ff0b00728c */ /* 0x000fd2000bf45270 */
[----:B------:R-:W-:Y:S05]  /*0c70*/  BRA.U !UP2, `(.L_x_5) ;  /* 0x000000050aa07547 */ /* 0x000fea000b800000 */
[----:B------:R-:W-:Y:S01]  /*0c80*/  UISETP.NE.AND UP2, UPT, UR14, URZ, UPT ;  /* 0x000000ff0e00728c */ /* 0x000fe2000bf45270 */
[----:B------:R-:W-:Y:S10]  /*0c90*/  BRA.U !UP0, `(.L_x_6) ;  /* 0x0000000108c87547 */ /* 0x000ff4000b800000 */
[----:B------:R-:W0:Y:S01]  /*0ca0*/  S2R R10, SR_CgaCtaId ;  /* 0x00000000000a7919 */ /* 0x000e220000008800 */
[----:B------:R-:W-:Y:S01]  /*0cb0*/  MOV R9, 0x400 ;  /* 0x0000040000097802 */ /* 0x000fe20000000f00 */
[----:B------:R-:W-:Y:S02]  /*0cc0*/  UIADD3 UR7, UPT, UPT, UR10, UR5, URZ ;  /* 0x000000050a077290 */ /* 0x000fe4000fffe0ff */
[----:B------:R-:W-:Y:S01]  /*0cd0*/  IADD3 R5, PT, PT, R8, UR5, RZ ;  /* 0x0000000508057c10 */ /* 0x000fe2000fffe0ff */
[----:B------:R-:W-:Y:S02]  /*0ce0*/  UIADD3 UR8, UPT, UPT, UR10, UR5, URZ ;  /* 0x000000050a087290 */ /* 0x000fe4000fffe0ff */
[----:B------:R-:W-:Y:S02]  /*0cf0*/  USHF.L.U32 UR7, UR7, 0x2, URZ ;  /* 0x0000000207077899 */ /* 0x000fe400080006ff */
[----:B------:R-:W-:Y:S02]  /*0d00*/  USHF.L.U32 UR8, UR8, 0x2, URZ ;  /* 0x0000000208087899 */ /* 0x000fe400080006ff */
[----:B------:R-:W-:-:S08]  /*0d10*/  UIADD3 UR5, UPT, UPT, UR5, 0x4, URZ ;  /* 0x0000000405057890 */ /* 0x000fd0000fffe0ff */
[----:B------:R-:W1:Y:S02]  /*0d20*/  LDCU UR7, c[0x3][UR7] ;  /* 0x00c00000070777ac */ /* 0x000e640008000800 */
[----:B------:R-:W2:Y:S01]  /*0d30*/  LDCU UR15, c[0x3][UR8+0x4] ;  /* 0x00c00080080f77ac */ /* 0x000ea20008000800 */
[----:B------:R-:W3:Y:S01]  /*0d40*/  LDCU UR16, c[0x3][UR8+0x8] ;  /* 0x00c00100081077ac */ /* 0x000ee20008000800 */
[----:B0-----:R-:W-:-:S05]  /*0d50*/  LEA R10, R10, R9, 0x18 ;  /* 0x000000090a0a7211 */ /* 0x001fca00078ec0ff */
[----:B------:R-:W-:-:S05]  /*0d60*/  IMAD R19, R5, 0x3, R10 ;  /* 0x0000000305137824 */ /* 0x000fca00078e020a */
[----:B------:R-:W0:Y:S04]  /*0d70*/  LDS.U8 R20, [R19] ;  /* 0x0000000013147984 */ /* 0x000e280000000000 */
[----:B------:R-:W4:Y:S04]  /*0d80*/  LDS.U8 R21, [R19+0x1] ;  /* 0x0000010013157984 */ /* 0x000f280000000000 */
[----:B------:R-:W5:Y:S04]  /*0d90*/  LDS.U8 R22, [R19+0x2] ;  /* 0x0000020013167984 */ /* 0x000f680000000000 */
[----:B------:R-:W2:Y:S04]  /*0da0*/  LDS.U8 R9, [R19+0x4] ;  /* 0x0000040013097984 */ /* 0x000ea80000000000 */
[----:B------:R-:W3:Y:S04]  /*0db0*/  LDS.U8 R23, [R19+0x3] ;  /* 0x0000030013177984 */ /* 0x000ee80000000000 */
[----:B------:R-:W3:Y:S04]  /*0dc0*/  LDS.U8 R10, [R19+0x5] ;  /* 0x00000500130a7984 */ /* 0x000ee80000000000 */
[----:B------:R-:W3:Y:S04]  /*0dd0*/  LDS.U8 R17, [R19+0x6] ;  /* 0x0000060013117984 */ /* 0x000ee80000000000 */
[----:B------:R-:W3:Y:S04]  /*0de0*/  LDS.U8 R16, [R19+0x7] ;  /* 0x0000070013107984 */ /* 0x000ee80000000000 */
[----:B------:R-:W3:Y:S04]  /*0df0*/  LDS.U8 R5, [R19+0x8] ;  /* 0x0000080013057984 */ /* 0x000ee80000000000 */
[----:B------:R-:W3:Y:S04]  /*0e00*/  LDS.U8 R12, [R19+0x9] ;  /* 0x00000900130c7984 */ /* 0x000ee80000000000 */
[----:B------:R-:W3:Y:S01]  /*0e10*/  LDS.U8 R11, [R19+0xa] ;  /* 0x00000a00130b7984 */ /* 0x000ee20000000000 */
[----:B0-----:R-:W-:-:S03]  /*0e20*/  I2FP.F32.U32 R20, R20 ;  /* 0x0000001400147245 */ /* 0x001fc60000201000 */
[----:B------:R-:W0:Y:S01]  /*0e30*/  LDS.U8 R18, [R19+0xb] ;  /* 0x00000b0013127984 */ /* 0x000e220000000000 */
[----:B----4-:R-:W-:Y:S01]  /*0e40*/  I2FP.F32.U32 R21, R21 ;  /* 0x0000001500157245 */ /* 0x010fe20000201000 */
[----:B-1----:R-:W-:Y:S01]  /*0e50*/  FFMA R20, R20, UR7, R15 ;  /* 0x0000000714147c23 */ /* 0x002fe2000800000f */
[----:B-----5:R-:W-:-:S03]  /*0e60*/  I2FP.F32.U32 R22, R22 ;  /* 0x0000001600167245 */ /* 0x020fc60000201000 */
[----:B------:R-:W-:Y:S01]  /*0e70*/  FFMA R21, R21, UR7, R14 ;  /* 0x0000000715157c23 */ /* 0x000fe2000800000e */
[----:B--2---:R-:W-:Y:S01]  /*0e80*/  I2FP.F32.U32 R14, R9 ;  /* 0x00000009000e7245 */ /* 0x004fe20000201000 */
[----:B------:R-:W-:Y:S01]  /*0e90*/  FFMA R22, R22, UR7, R13 ;  /* 0x0000000716167c23 */ /* 0x000fe2000800000d */
[----:B------:R-:W1:Y:S01]  /*0ea0*/  LDCU UR7, c[0x3][UR8+0xc] ;  /* 0x00c00180080777ac */ /* 0x000e620008000800 */
[----:B---3--:R-:W-:Y:S02]  /*0eb0*/  I2FP.F32.U32 R23, R23 ;  /* 0x0000001700177245 */ /* 0x008fe40000201000 */
[----:B------:R-:W-:Y:S01]  /*0ec0*/  FFMA R14, R14, UR15, R21 ;  /* 0x0000000f0e0e7c23 */ /* 0x000fe20008000015 */
[----:B------:R-:W-:Y:S02]  /*0ed0*/  I2FP.F32.U32 R9, R10 ;  /* 0x0000000a00097245 */ /* 0x000fe40000201000 */
[----:B------:R-:W-:Y:S01]  /*0ee0*/  FFMA R20, R23, UR15, R20 ;  /* 0x0000000f17147c23 */ /* 0x000fe20008000014 */
[----:B------:R-:W-:-:S02]  /*0ef0*/  I2FP.F32.U32 R17, R17 ;  /* 0x0000001100117245 */ /* 0x000fc40000201000 */
[----:B------:R-:W-:Y:S01]  /*0f00*/  FFMA R9, R9, UR15, R22 ;  /* 0x0000000f09097c23 */ /* 0x000fe20008000016 */
[----:B------:R-:W-:Y:S02]  /*0f10*/  I2FP.F32.U32 R13, R16 ;  /* 0x00000010000d7245 */ /* 0x000fe40000201000 */
[----:B------:R-:W-:Y:S01]  /*0f20*/  FFMA R17, R17, UR16, R20 ;  /* 0x0000001011117c23 */ /* 0x000fe20008000014 */
[----:B------:R-:W-:Y:S02]  /*0f30*/  I2FP.F32.U32 R10, R5 ;  /* 0x00000005000a7245 */ /* 0x000fe40000201000 */
[----:B------:R-:W-:Y:S01]  /*0f40*/  FFMA R14, R13, UR16, R14 ;  /* 0x000000100d0e7c23 */ /* 0x000fe2000800000e */
[----:B------:R-:W-:Y:S02]  /*0f50*/  I2FP.F32.U32 R12, R12 ;  /* 0x0000000c000c7245 */ /* 0x000fe40000201000 */
[----:B------:R-:W-:Y:S01]  /*0f60*/  FFMA R9, R10, UR16, R9 ;  /* 0x000000100a097c23 */ /* 0x000fe20008000009 */
[----:B------:R-:W-:-:S02]  /*0f70*/  I2FP.F32.U32 R11, R11 ;  /* 0x0000000b000b7245 */ /* 0x000fc40000201000 */
[----:B-1----:R-:W-:Y:S01]  /*0f80*/  FFMA R15, R12, UR7, R17 ;  /* 0x000000070c0f7c23 */ /* 0x002fe20008000011 */
[----:B0-----:R-:W-:Y:S02]  /*0f90*/  I2FP.F32.U32 R18, R18 ;  /* 0x0000001200127245 */ /* 0x001fe40000201000 */
[----:B------:R-:W-:-:S03]  /*0fa0*/  FFMA R14, R11, UR7, R14 ;  /* 0x000000070b0e7c23 */ /* 0x000fc6000800000e */
[----:B------:R-:W-:-:S07]  /*0fb0*/  FFMA R13, R18, UR7, R9 ;  /* 0x00000007120d7c23 */ /* 0x000fce0008000009 */
.L_x_6:
[----:B------:R-:W-:Y:S05]  /*0fc0*/  BRA.U !UP2, `(.L_x_5) ;  /* 0x000000010acc7547 */ /* 0x000fea000b800000 */
[----:B------:R-:W-:Y:S02]  /*0fd0*/  UISETP.NE.AND UP2, UPT, UR14, 0x1, UPT ;  /* 0x000000010e00788c */ /* 0x000fe4000bf45270 */
[----:B------:R-:W-:-:S07]  /*0fe0*/  ULOP3.LUT UP3, URZ, UR19, 0x1, URZ, 0xc0, !UPT ;  /* 0x0000000113ff7892 */ /* 0x000fce000f86c0ff */
[----:B------:R-:W-:Y:S05]  /*0ff0*/  BRA.U !UP2, `(.L_x_7) ;  /* 0x000000010a787547 */ /* 0x000fea000b800000 */
[----:B------:R-:W0:Y:S01]  /*1000*/  S2R R10, SR_CgaCtaId ;  /* 0x00000000000a7919 */ /* 0x000e220000008800 */
[----:B------:R-:W-:Y:S01]  /*1010*/  MOV R9, 0x400 ;  /* 0x0000040000097802 */ /* 0x000fe20000000f00 */
[----:B------:R-:W-:Y:S01]  /*1020*/  VIADD R5, R8, UR5 ;  /* 0x0000000508057c36 */ /* 0x000fe20008000000 */
[----:B------:R-:W-:Y:S02]  /*1030*/  UIADD3 UR7, UPT, UPT, UR10, UR5, URZ ;  /* 0x000000050a077290 */ /* 0x000fe4000fffe0ff */
[----:B------:R-:W-:Y:S02]  /*1040*/  UIADD3 UR8, UPT, UPT, UR10, UR5, URZ ;  /* 0x000000050a087290 */ /* 0x000fe4000fffe0ff */
[----:B------:R-:W-:Y:S02]  /*1050*/  USHF.L.U32 UR7, UR7, 0x2, URZ ;  /* 0x0000000207077899 */ /* 0x000fe400080006ff */
[----:B------:R-:W-:Y:S02]  /*1060*/  USHF.L.U32 UR8, UR8, 0x2, URZ ;  /* 0x0000000208087899 */ /* 0x000fe400080006ff */
[----:B------:R-:W-:-:S08]  /*1070*/  UIADD3 UR5, UPT, UPT, UR5, 0x2, URZ ;  /* 0x0000000205057890 */ /* 0x000fd0000fffe0ff */
[----:B------:R-:W1:Y:S02]  /*1080*/  LDCU UR7, c[0x3][UR7] ;  /* 0x00c00000070777ac */ /* 0x000e640008000800 */
[----:B------:R-:W2:Y:S01]  /*1090*/  LDCU UR8, c[0x3][UR8+0x4] ;  /* 0x00c00080080877ac */ /* 0x000ea20008000800 */
[----:B0-----:R-:W-:-:S05]  /*10a0*/  LEA R10, R10, R9, 0x18 ;  /* 0x000000090a0a7211 */ /* 0x001fca00078ec0ff */
[----:B------:R-:W-:-:S05]  /*10b0*/  IMAD R5, R5, 0x3, R10 ;  /* 0x0000000305057824 */ /* 0x000fca00078e020a */
[----:B------:R-:W0:Y:S04]  /*10c0*/  LDS.U8 R9, [R5] ;  /* 0x0000000005097984 */ /* 0x000e280000000000 */
[----:B------:R-:W3:Y:S04]  /*10d0*/  LDS.U8 R10, [R5+0x1] ;  /* 0x00000100050a7984 */ /* 0x000ee80000000000 */
[----:B------:R-:W4:Y:S04]  /*10e0*/  LDS.U8 R11, [R5+0x2] ;  /* 0x00000200050b7984 */ /* 0x000f280000000000 */
[----:B------:R-:W5:Y:S04]  /*10f0*/  LDS.U8 R16, [R5+0x3] ;  /* 0x0000030005107984 */ /* 0x000f680000000000 */
[----:B------:R-:W2:Y:S04]  /*1100*/  LDS.U8 R17, [R5+0x4] ;  /* 0x0000040005117984 */ /* 0x000ea80000000000 */
[----:B------:R-:W2:Y:S01]  /*1110*/  LDS.U8 R18, [R5+0x5] ;  /* 0x0000050005127984 */ /* 0x000ea20000000000 */
[----:B0-----:R-:W-:-:S02]  /*1120*/  I2FP.F32.U32 R12, R9 ;  /* 0x00000009000c7245 */ /* 0x001fc40000201000 */
[----:B---3--:R-:W-:-:S03]  /*1130*/  I2FP.F32.U32 R9, R10 ;  /* 0x0000000a00097245 */ /* 0x008fc60000201000 */
[----:B-1----:R-:W-:Y:S01]  /*1140*/  FFMA R12, R12, UR7, R15 ;  /* 0x000000070c0c7c23 */ /* 0x002fe2000800000f */
[----:B----4-:R-:W-:Y:S01]  /*1150*/  I2FP.F32.U32 R10, R11 ;  /* 0x0000000b000a7245 */ /* 0x010fe20000201000 */
[----:B------:R-:W-:Y:S01]  /*1160*/  FFMA R9, R9, UR7, R14 ;  /* 0x0000000709097c23 */ /* 0x000fe2000800000e */
[----:B-----5:R-:W-:-:S03]  /*1170*/  I2FP.F32.U32 R15, R16 ;  /* 0x00000010000f7245 */ /* 0x020fc60000201000 */
[----:B------:R-:W-:Y:S01]  /*1180*/  FFMA R10, R10, UR7, R13 ;  /* 0x000000070a0a7c23 */ /* 0x000fe2000800000d */
[----:B--2---:R-:W-:Y:S01]  /*1190*/  I2FP.F32.U32 R14, R17 ;  /* 0x00000011000e7245 */ /* 0x004fe20000201000 */
[----:B------:R-:W-:Y:S01]  /*11a0*/  FFMA R15, R15, UR8, R12 ;  /* 0x000000080f0f7c23 */ /* 0x000fe2000800000c */
[----:B------:R-:W-:-:S03]  /*11b0*/  I2FP.F32.U32 R5, R18 ;  /* 0x0000001200057245 */ /* 0x000fc60000201000 */
[----:B------:R-:W-:Y:S02]  /*11c0*/  FFMA R14, R14, UR8, R9 ;  /* 0x000000080e0e7c23 */ /* 0x000fe40008000009 */
[----:B------:R-:W-:-:S07]  /*11d0*/  FFMA R13, R5, UR8, R10 ;  /* 0x00000008050d7c23 */ /* 0x000fce000800000a */
.L_x_7:
[----:B------:R-:W-:Y:S05]  /*11e0*/  BRA.U !UP3, `(.L_x_5) ;  /* 0x000000010b447547 */ /* 0x000fea000b800000 */
[----:B------:R-:W0:Y:S01]  /*11f0*/  S2R R10, SR_CgaCtaId ;  /* 0x00000000000a7919 */ /* 0x000e220000008800 */
[----:B------:R-:W-:Y:S02]  /*1200*/  MOV R5, 0x400 ;  /* 0x0000040000057802 */ /* 0x000fe40000000f00 */
[----:B------:R-:W-:Y:S01]  /*1210*/  IADD3 R8, PT, PT, R8, UR5, RZ ;  /* 0x0000000508087c10 */ /* 0x000fe2000fffe0ff */
[----:B------:R-:W-:-:S04]  /*1220*/  UIADD3 UR5, UPT, UPT, UR10, UR5, URZ ;  /* 0x000000050a057290 */ /* 0x000fc8000fffe0ff */
[----:B------:R-:W-:-:S12]  /*1230*/  USHF.L.U32 UR5, UR5, 0x2, URZ ;  /* 0x0000000205057899 */ /* 0x000fd800080006ff */
[----:B------:R-:W1:Y:S01]  /*1240*/  LDCU UR5, c[0x3][UR5] ;  /* 0x00c00000050577ac */ /* 0x000e620008000800 */
[----:B0-----:R-:W-:-:S05]  /*1250*/  LEA R5, R10, R5, 0x18 ;  /* 0x000000050a057211 */ /* 0x001fca00078ec0ff */
[----:B------:R-:W-:-:S05]  /*1260*/  IMAD R8, R8, 0x3, R5 ;  /* 0x0000000308087824 */ /* 0x000fca00078e0205 */
[----:B------:R-:W0:Y:S04]  /*1270*/  LDS.U8 R5, [R8] ;  /* 0x0000000008057984 */ /* 0x000e280000000000 */
[----:B------:R-:W2:Y:S04]  /*1280*/  LDS.U8 R9, [R8+0x1] ;  /* 0x0000010008097984 */ /* 0x000ea80000000000 */
[----:B------:R-:W3:Y:S01]  /*1290*/  LDS.U8 R10, [R8+0x2] ;  /* 0x00000200080a7984 */ /* 0x000ee20000000000 */
[----:B0-----:R-:W-:Y:S02]  /*12a0*/  I2FP.F32.U32 R12, R5 ;  /* 0x00000005000c7245 */ /* 0x001fe40000201000 */
[----:B--2---:R-:W-:-:S03]  /*12b0*/  I2FP.F32.U32 R9, R9 ;  /* 0x0000000900097245 */ /* 0x004fc60000201000 */
[----:B-1----:R-:W-:Y:S01]  /*12c0*/  FFMA R15, R12, UR5, R15 ;  /* 0x000000050c0f7c23 */ /* 0x002fe2000800000f */
[----:B---3--:R-:W-:Y:S01]  /*12d0*/  I2FP.F32.U32 R10, R10 ;  /* 0x0000000a000a7245 */ /* 0x008fe20000201000 */
[----:B------:R-:W-:-:S04]  /*12e0*/  FFMA R14, R9, UR5, R14 ;  /* 0x00000005090e7c23 */ /* 0x000fc8000800000e */
[----:B------:R-:W-:-:S07]  /*12f0*/  FFMA R13, R10, UR5, R13 ;  /* 0x000000050a0d7c23 */ /* 0x000fce000800000d */
.L_x_5:
[----:B------:R-:W-:Y:S05]  /*1300*/  BRA.U UP1, `(.L_x_8) ;  /* 0xfffffff101c87547 */ /* 0x000fea000b83ffff */
.L_x_2:
[----:B------:R-:W0:Y:S01]  /*1310*/  LDC.64 R2, c[0x0][0x398] ;  /* 0x0000e600ff027b82 */ /* 0x000e220000000a00 */
[----:B------:R-:W-:Y:S02]  /*1320*/  FMNMX R15, RZ, R15, !PT ;  /* 0x0000000fff0f7209 */ /* 0x000fe40007800000 */
[----:B------:R-:W-:Y:S02]  /*1330*/  FMNMX R13, RZ, R13, !PT ;  /* 0x0000000dff0d7209 */ /* 0x000fe40007800000 */
[----:B------:R-:W-:Y:S02]  /*1340*/  FMNMX R14, RZ, R14, !PT ;  /* 0x0000000eff0e7209 */ /* 0x000fe40007800000 */
[----:B------:R-:W-:Y:S02]  /*1350*/  FMNMX R15, R15, 255, PT ;  /* 0x437f00000f0f7809 */ /* 0x000fe40003800000 */
[----:B------:R-:W-:Y:S02]  /*1360*/  FMNMX R13, R13, 255, PT ;  /* 0x437f00000d0d7809 */ /* 0x000fe40003800000 */
[----:B------:R-:W-:-:S02]  /*1370*/  FMNMX R14, R14, 255, PT ;  /* 0x437f00000e0e7809 */ /* 0x000fc40003800000 */
[----:B------:R-:W1:Y:S08]  /*1380*/  F2I.U32.TRUNC.NTZ R15, R15 ;  /* 0x0000000f000f7305 */ /* 0x000e70000020f000 */
[----:B------:R-:W2:Y:S01]  /*1390*/  F2I.U32.TRUNC.NTZ R7, R14 ;  /* 0x0000000e00077305 */ /* 0x000ea2000020f000 */
[----:B0-----:R-:W-:-:S07]  /*13a0*/  IMAD.WIDE R4, R4, 0x3, R2 ;  /* 0x0000000304047825 */ /* 0x001fce00078e0202 */
[----:B------:R-:W0:Y:S01]  /*13b0*/  F2I.U32.TRUNC.NTZ R13, R13 ;  /* 0x0000000d000d7305 */ /* 0x000e22000020f000 */
[----:B-1----:R-:W-:Y:S04]  /*13c0*/  STG.E.U8 desc[UR12][R4.64], R15 ;  /* 0x0000000f04007986 */ /* 0x002fe8000c10110c */
[----:B--2---:R-:W-:Y:S04]  /*13d0*/  STG.E.U8 desc[UR12][R4.64+0x1], R7 ;  /* 0x0000010704007986 */ /* 0x004fe8000c10110c */
[----:B0-----:R-:W-:Y:S01]  /*13e0*/  STG.E.U8 desc[UR12][R4.64+0x2], R13 ;  /* 0x0000020d04007986 */ /* 0x001fe2000c10110c */
[----:B------:R-:W-:Y:S05]  /*13f0*/  EXIT ;  /* 0x000000000000794d */ /* 0x000fea0003800000 */
.L_x_9:
[----:B------:R-:W-:-:S00]  /*1400*/  BRA `(.L_x_9) ;  /* 0xfffffffc00fc7947 */ /* 0x000fc0000383ffff */
[----:B------:R-:W-:-:S00]  /*1410*/  NOP ;  /* 0x0000000000007918 */ /* 0x000fc00000000000 */
        /* <DEDUP_REMOVED lines=14> */
.L_x_27:


//--------------------- .text._Z14blurImgKernel2P6uchar3iiPfiS0_ --------------------------
	.section	.text._Z14blurImgKernel2P6uchar3iiPfiS0_,"ax",@progbits
	.align	128
        .global         _Z14blurImgKernel2P6uchar3iiPfiS0_
        .type           _Z14blurImgKernel2P6uchar3iiPfiS0_,@function
        .size           _Z14blurImgKernel2P6uchar3iiPfiS0_,(.L_x_28 - _Z14blurImgKernel2P6uchar3iiPfiS0_)
        .other          _Z14blurImgKernel2P6uchar3iiPfiS0_,@"STO_CUDA_ENTRY STV_DEFAULT"
_Z14blurImgKernel2P6uchar3iiPfiS0_:
.text._Z14blurImgKernel2P6uchar3iiPfiS0_:
        /* <DEDUP_REMOVED lines=33> */
[----:B------:R-:W4:Y:S04]  /*0210*/  LDG.E.U8 R25, desc[UR12][R18.64+0x2] ;  /* 0x0000020c12197981 */ /* 0x000f28000c1e1100 */
[----:B------:R-:W5:Y:S04]  /*0220*/  @!P1 LDG.E.U8 R27, desc[UR12][R14.64] ;  /* 0x0000000c0e1b9981 */ /* 0x000f68000c1e1100 */
[----:B------:R-:W5:Y:S04]  /*0230*/  @!P1 LDG.E.U8 R29, desc[UR12][R14.64+0x1] ;  /* 0x0000010c0e1d9981 */ /* 0x000f68000c1e1100 */
[----:B------:R-:W5:Y:S01]  /*0240*/  @!P1 LDG.E.U8 R20, desc[UR12][R14.64+0x2] ;  /* 0x0000020c0e149981 */ /* 0x000f62000c1e1100 */
[----:B------:R-:W-:Y:S01]  /*0250*/  MOV R9, 0x400 ;  /* 0x0000040000097802 */ /* 0x000fe20000000f00 */
[----:B------:R-:W-:Y:S01]  /*0260*/  BSSY.RECONVERGENT B0, `(.L_x_10) ;  /* 0x0000029000007945 */ /* 0x000fe20003800200 */
[----:B------:R-:W-:Y:S01]  /*0270*/  IADD3 R7, PT, PT, R11, UR5, RZ ;  /* 0x000000050b077c10 */ /* 0x000fe2000fffe0ff */
[----:B------:R-:W0:Y:S01]  /*0280*/  S2R R12, SR_CgaCtaId ;  /* 0x00000000000c7919 */ /* 0x000e220000008800 */
[----:B------:R-:W-:-:S02]  /*0290*/  ISETP.GE.U32.AND P2, PT, R5, UR5, PT ;  /* 0x0000000505007c0c */ /* 0x000fc4000bf46070 */
[----:B------:R-:W-:-:S04]  /*02a0*/  ISETP.GE.AND P0, PT, R6, UR9, PT ;  /* 0x0000000906007c0c */ /* 0x000fc8000bf06270 */
[----:B------:R-:W-:Y:S02]  /*02b0*/  ISETP.GE.OR P0, PT, R13, UR8, P0 ;  /* 0x000000080d007c0c */ /* 0x000fe40008706670 */
[----:B0-----:R-:W-:Y:S01]  /*02c0*/  LEA R9, R12, R9, 0x18 ;  /* 0x000000090c097211 */ /* 0x001fe200078ec0ff */
        /* <DEDUP_REMOVED lines=19> */
[----:B------:R-:W3:Y:S04]  /*0400*/  LDG.E.U8 R17, desc[UR12][R14.64] ;  /* 0x0000000c0e117981 */ /* 0x000ee8000c1e1100 */
[----:B0-----:R-:W4:Y:S04]  /*0410*/  LDG.E.U8 R21, desc[UR12][R14.64+0x2] ;  /* 0x0000020c0e157981 */ /* 0x001f28000c1e1100 */
[----:B------:R-:W5:Y:S04]  /*0420*/  @!P1 LDG.E.U8 R8, desc[UR12][R2.64] ;  /* 0x0000000c02089981 */ /* 0x000f68000c1e1100 */
[----:B------:R-:W5:Y:S04]  /*0430*/  @!P1 LDG.E.U8 R10, desc[UR12][R2.64+0x1] ;  /* 0x0000010c020a9981 */ /* 0x000f68000c1e1100 */
[----:B------:R-:W5:Y:S01]  /*0440*/  @!P1 LDG.E.U8 R12, desc[UR12][R2.64+0x2] ;  /* 0x0000020c020c9981 */ /* 0x000f62000c1e1100 */
[----:B------:R-:W-:-:S04]  /*0450*/  IMAD.IADD R4, R4, 0x1, R5 ;  /* 0x0000000104047824 */ /* 0x000fc800078e0205 */
[----:B------:R-:W-:-:S04]  /*0460*/  IMAD R4, R7, R4, R0 ;  /* 0x0000000407047224 */ /* 0x000fc800078e0200 */
[----:B------:R-:W-:-:S04]  /*0470*/  IMAD R4, R4, 0x3, R9 ;  /* 0x0000000304047824 */ /* 0x000fc800078e0209 */
[----:B------:R-:W-:Y:S01]  /*0480*/  @!P1 IMAD R11, R11, 0x3, R4 ;  /* 0x000000030b0b9824 */ /* 0x000fe200078e0204 */
[----:B--2---:R1:W-:Y:S04]  /*0490*/  STS.U8 [R4+0x1], R19 ;  /* 0x0000011304007388 */ /* 0x0043e80000000000 */
[----:B---3--:R1:W-:Y:S04]  /*04a0*/  STS.U8 [R4], R17 ;  /* 0x0000001104007388 */ /* 0x0083e80000000000 */
[----:B----4-:R1:W-:Y:S04]  /*04b0*/  STS.U8 [R4+0x2], R21 ;  /* 0x0000021504007388 */ /* 0x0103e80000000000 */
[----:B-----5:R1:W-:Y:S04]  /*04c0*/  @!P1 STS.U8 [R11], R8 ;  /* 0x000000080b009388 */ /* 0x0203e80000000000 */
[----:B------:R1:W-:Y:S04]  /*04d0*/  @!P1 STS.U8 [R11+0x1], R10 ;  /* 0x0000010a0b009388 */ /* 0x0003e80000000000 */
[----:B------:R1:W-:Y:S02]  /*04e0*/  @!P1 STS.U8 [R11+0x2], R12 ;  /* 0x0000020c0b009388 */ /* 0x0003e40000000000 */
.L_x_11:
[----:B------:R-:W-:Y:S05]  /*04f0*/  BSYNC.RECONVERGENT B0 ;  /* 0x0000000000007941 */ /* 0x000fea0003800200 */
.L_x_10:
[----:B------:R-:W-:Y:S06]  /*0500*/  BAR.SYNC.DEFER_BLOCKING 0x0 ;  /* 0x0000000000007b1d */ /* 0x000fec0000010000 */
[----:B------:R-:W-:Y:S05]  /*0510*/  @P0 EXIT ;  /* 0x000000000000094d */ /* 0x000fea0003800000 */
[----:B------:R-:W-:Y:S01]  /*0520*/  UISETP.GE.AND UP0, UPT, UR14, 0x1, UPT ;  /* 0x000000010e00788c */ /* 0x000fe2000bf06270 */
[----:B------:R-:W-:Y:S02]  /*0530*/  HFMA2 R18, -RZ, RZ, 0, 0 ;  /* 0x00000000ff127431 */ /* 0x000fe400000001ff */
[----:B-1----:R-:W-:Y:S01]  /*0540*/  IMAD R4, R6, UR8, R13 ;  /* 0x0000000806047c24 */ /* 0x002fe2000f8e020d */
[----:B0-----:R-:W-:-:S05]  /*0550*/  CS2R R16, SRZ ;  /* 0x0000000000107805 */ /* 0x001fca000001ff00 */
[----:B------:R-:W-:Y:S05]  /*0560*/  BRA.U !UP0, `(.L_x_12) ;  /* 0x0000000d087c7547 */ /* 0x000fea000b800000 */
[----:B------:R-:W-:Y:S01]  /*0570*/  ULOP3.LUT UR11, UR14, 0x7ffffff8, URZ, 0xc0, !UPT ;  /* 0x7ffffff80e0b7892 */ /* 0x000fe2000f8ec0ff */
[----:B------:R-:W-:Y:S01]  /*0580*/  CS2R R16, SRZ ;  /* 0x0000000000107805 */ /* 0x000fe2000001ff00 */
[----:B------:R-:W-:Y:S01]  /*0590*/  IMAD.MOV.U32 R18, RZ, RZ, RZ ;  /* 0x000000ffff127224 */ /* 0x000fe200078e00ff */
[----:B------:R-:W-:Y:S02]  /*05a0*/  ULOP3.LUT UR9, UR14, 0x7, URZ, 0xc0, !UPT ;  /* 0x000000070e097892 */ /* 0x000fe4000f8ec0ff */
[----:B------:R-:W-:Y:S02]  /*05b0*/  ULOP3.LUT UR10, UR14, 0x3, URZ, 0xc0, !UPT ;  /* 0x000000030e0a7892 */ /* 0x000fe4000f8ec0ff */
[----:B------:R-:W-:Y:S01]  /*05c0*/  UIADD3 UR8, UPT, UPT, -UR11, URZ, URZ ;  /* 0x000000ff0b087290 */ /* 0x000fe2000fffe1ff */
[----:B------:R-:W-:-:S11]  /*05d0*/  UMOV UR4, URZ ;  /* 0x000000ff00047c82 */ /* 0x000fd60008000000 */
.L_x_18:
[----:B------:R-:W0:Y:S01]  /*05e0*/  LDCU UR16, c[0x0][0x398] ;  /* 0x00007300ff1077ac */ /* 0x000e220008000800 */
[----:B------:R-:W-:Y:S01]  /*05f0*/  IADD3 R2, PT, PT, R5, UR4, RZ ;  /* 0x0000000405027c10 */ /* 0x000fe2000fffe0ff */
[----:B------:R-:W-:-:S04]  /*0600*/  IMAD.MOV.U32 R11, RZ, RZ, RZ ;  /* 0x000000ffff0b7224 */ /* 0x000fc800078e00ff */
[----:B------:R-:W-:Y:S01]  /*0610*/  IMAD R8, R7, R2, R0 ;  /* 0x0000000207087224 */ /* 0x000fe200078e0200 */
[----:B0-----:R-:W-:Y:S02]  /*0620*/  UISETP.GE.U32.AND UP1, UPT, UR16, 0x8, UPT ;  /* 0x000000081000788c */ /* 0x001fe4000bf26070 */
[----:B------:R-:W-:Y:S02]  /*0630*/  UIMAD UR15, UR4, UR16, URZ ;  /* 0x00000010040f72a4 */ /* 0x000fe4000f8e02ff */
[----:B------:R-:W-:-:S04]  /*0640*/  UIADD3 UR4, UPT, UPT, UR4, 0x1, URZ ;  /* 0x0000000104047890 */ /* 0x000fc8000fffe0ff */
[----:B------:R-:W-:Y:S01]  /*0650*/  UISETP.NE.AND UP0, UPT, UR4, UR16, UPT ;  /* 0x000000100400728c */ /* 0x000fe2000bf05270 */
[----:B------:R-:W-:Y:S10]  /*0660*/  BRA.U !UP1, `(.L_x_13) ;  /* 0x0000000509887547 */ /* 0x000ff4000b800000 */
[----:B------:R-:W0:Y:S01]  /*0670*/  LDCU.64 UR6, c[0x0][0x390] ;  /* 0x00007200ff0677ac */ /* 0x000e220008000a00 */
[----:B------:R-:W-:Y:S02]  /*0680*/  IMAD R2, R7, R2, RZ ;  /* 0x0000000207027224 */ /* 0x000fe400078e02ff */
[----:B------:R-:W-:-:S04]  /*0690*/  IMAD R3, R0, 0x3, R9 ;  /* 0x0000000300037824 */ /* 0x000fc800078e0209 */
[----:B------:R-:W-:-:S05]  /*06a0*/  IMAD R2, R2, 0x3, R3 ;  /* 0x0000000302027824 */ /* 0x000fca00078e0203 */
[----:B------:R-:W-:Y:S01]  /*06b0*/  IADD3 R6, PT, PT, R2, 0xb, RZ ;  /* 0x0000000b02067810 */ /* 0x000fe20007ffe0ff */
[----:B0-----:R-:W-:-:S04]  /*06c0*/  UIMAD.WIDE.U32 UR6, UR15, 0x4, UR6 ;  /* 0x000000040f0678a5 */ /* 0x001fc8000f8e0006 */
[----:B------:R-:W-:-:S04]  /*06d0*/  UIADD3 UR5, UP1, UPT, UR6, 0x10, URZ ;  /* 0x0000001006057890 */ /* 0x000fc8000ff3e0ff */
[----:B------:R-:W-:Y:S02]  /*06e0*/  UIADD3.X UR6, UPT, UPT, URZ, UR7, URZ, UP1, !UPT ;  /* 0x00000007ff067290 */ /* 0x000fe40008ffe4ff */
[----:B------:R-:W-:Y:S01]  /*06f0*/  IMAD.U32 R2, RZ, RZ, UR5 ;  /* 0x00000005ff027e24 */ /* 0x000fe2000f8e00ff */
[----:B------:R-:W-:-:S03]  /*0700*/  UMOV UR5, UR8 ;  /* 0x0000000800057c82 */ /* 0x000fc60008000000 */
[----:B------:R-:W-:-:S07]  /*0710*/  MOV R3, UR6 ;  /* 0x0000000600037c02 */ /* 0x000fce0008000f00 */
.L_x_14:
[----:B------:R-:W2:Y:S04]  /*0720*/  LDG.E R21, desc[UR12][R2.64+-0x10] ;  /* 0xfffff00c02157981 */ /* 0x000ea8000c1e1900 */
[----:B------:R-:W3:Y:S04]  /*0730*/  LDG.E R19, desc[UR12][R2.64+-0xc] ;  /* 0xfffff40c02137981 */ /* 0x000ee8000c1e1900 */
[----:B------:R-:W4:Y:S04]  /*0740*/  LDG.E R15, desc[UR12][R2.64+-0x8] ;  /* 0xfffff80c020f7981 */ /* 0x000f28000c1e1900 */
[----:B------:R-:W5:Y:S04]  /*0750*/  LDG.E R14, desc[UR12][R2.64+-0x4] ;  /* 0xfffffc0c020e7981 */ /* 0x000f68000c1e1900 */
[----:B------:R-:W5:Y:S04]  /*0760*/  LDG.E R13, desc[UR12][R2.64] ;  /* 0x0000000c020d7981 */ /* 0x000f68000c1e1900 */
[----:B------:R-:W5:Y:S04]  /*0770*/  LDG.E R11, desc[UR12][R2.64+0x4] ;  /* 0x0000040c020b7981 */ /* 0x000f68000c1e1900 */
[----:B------:R-:W5:Y:S04]  /*0780*/  LDG.E R12, desc[UR12][R2.64+0x8] ;  /* 0x0000080c020c7981 */ /* 0x000f68000c1e1900 */
[----:B------:R0:W5:Y:S01]  /*0790*/  LDG.E R10, desc[UR12][R2.64+0xc] ;  /* 0x00000c0c020a7981 */ /* 0x000162000c1e1900 */
[----:B------:R-:W-:-:S03]  /*07a0*/  UIADD3 UR5, UPT, UPT, UR5, 0x8, URZ ;  /* 0x0000000805057890 */ /* 0x000fc6000fffe0ff */
[----:B------:R-:W1:Y:S01]  /*07b0*/  LDS.U8 R22, [R6+-0xb] ;  /* 0xfffff50006167984 */ /* 0x000e620000000000 */
[----:B------:R-:W-:-:S03]  /*07c0*/  UISETP.NE.AND UP1, UPT, UR5, URZ, UPT ;  /* 0x000000ff0500728c */ /* 0x000fc6000bf25270 */
[----:B------:R-:W1:Y:S01]  /*07d0*/  LDS.U8 R23, [R6+-0xa] ;  /* 0xfffff60006177984 */ /* 0x000e620000000000 */
[----:B0-----:R-:W-:-:S03]  /*07e0*/  IADD3 R2, P0, PT, R2, 0x20, RZ ;  /* 0x0000002002027810 */ /* 0x001fc60007f1e0ff */
[----:B------:R-:W0:Y:S02]  /*07f0*/  LDS.U8 R24, [R6+-0x9] ;  /* 0xfffff70006187984 */ /* 0x000e240000000000 */
[----:B------:R-:W-:Y:S02]  /*0800*/  IMAD.X R3, RZ, RZ, R3, P0 ;  /* 0x000000ffff037224 */ /* 0x000fe400000e0603 */
[----:B------:R-:W0:Y:S04]  /*0810*/  LDS.U8 R25, [R6+-0x8] ;  /* 0xfffff80006197984 */ /* 0x000e280000000000 */
[----:B------:R-:W-:Y:S04]  /*0820*/  LDS.U8 R26, [R6+-0x7] ;  /* 0xfffff900061a7984 */ /* 0x000fe80000000000 */
[----:B------:R-:W0:Y:S01]  /*0830*/  LDS.U8 R20, [R6+-0x6] ;  /* 0xfffffa0006147984 */ /* 0x000e220000000000 */
[----:B-1----:R-:W-:-:S02]  /*0840*/  I2FP.F32.U32 R22, R22 ;  /* 0x0000001600167245 */ /* 0x002fc40000201000 */
[----:B------:R-:W-:Y:S02]  /*0850*/  I2FP.F32.U32 R23, R23 ;  /* 0x0000001700177245 */ /* 0x000fe40000201000 */
[----:B0-----:R-:W-:Y:S02]  /*0860*/  I2FP.F32.U32 R24, R24 ;  /* 0x0000001800187245 */ /* 0x001fe40000201000 */
[----:B------:R-:W-:Y:S02]  /*0870*/  I2FP.F32.U32 R25, R25 ;  /* 0x0000001900197245 */ /* 0x000fe40000201000 */
[----:B------:R-:W-:Y:S01]  /*0880*/  I2FP.F32.U32 R20, R20 ;  /* 0x0000001400147245 */ /* 0x000fe20000201000 */
[C---:B--2---:R-:W-:Y:S01]  /*0890*/  FFMA R18, R21.reuse, R22, R18 ;  /* 0x0000001615127223 */ /* 0x044fe20000000012 */
[C---:B------:R-:W-:Y:S01]  /*08a0*/  FFMA R28, R21.reuse, R23, R16 ;  /* 0x00000017151c7223 */ /* 0x040fe20000000010 */
[----:B------:R-:W-:Y:S01]  /*08b0*/  FFMA R24, R21, R24, R17 ;  /* 0x0000001815187223 */ /* 0x000fe20000000011 */
[----:B------:R-:W0:Y:S01]  /*08c0*/  LDS.U8 R23, [R6+-0x3] ;  /* 0xfffffd0006177984 */ /* 0x000e220000000000 */
[----:B------:R-:W-:Y:S01]  /*08d0*/  I2FP.F32.U32 R17, R26 ;  /* 0x0000001a00117245 */ /* 0x000fe20000201000 */
[C---:B---3--:R-:W-:Y:S01]  /*08e0*/  FFMA R26, R19.reuse, R25, R18 ;  /* 0x00000019131a7223 */ /* 0x048fe20000000012 */
[C---:B------:R-:W-:Y:S01]  /*08f0*/  FFMA R24, R19.reuse, R20, R24 ;  /* 0x0000001413187223 */ /* 0x040fe20000000018 */
[----:B------:R-:W1:Y:S02]  /*0900*/  LDS.U8 R21, [R6+-0x5] ;  /* 0xfffffb0006157984 */ /* 0x000e640000000000 */
[----:B------:R-:W-:-:S02]  /*0910*/  FFMA R28, R19, R17, R28 ;  /* 0x00000011131c7223 */ /* 0x000fc4000000001c */
[----:B------:R-:W2:Y:S04]  /*0920*/  LDS.U8 R22, [R6+-0x4] ;  /* 0xfffffc0006167984 */ /* 0x000ea80000000000 */
[----:B------:R-:W3:Y:S04]  /*0930*/  LDS.U8 R16, [R6+-0x2] ;  /* 0xfffffe0006107984 */ /* 0x000ee80000000000 */
[----:B------:R-:W5:Y:S04]  /*0940*/  LDS.U8 R17, [R6+-0x1] ;  /* 0xffffff0006117984 */ /* 0x000f680000000000 */
[----:B------:R-:W5:Y:S04]  /*0950*/  LDS.U8 R18, [R6] ;  /* 0x0000000006127984 */ /* 0x000f680000000000 */
[----:B------:R-:W5:Y:S04]  /*0960*/  LDS.U8 R20, [R6+0x1] ;  /* 0x0000010006147984 */ /* 0x000f680000000000 */
[----:B------:R-:W5:Y:S01]  /*0970*/  LDS.U8 R19, [R6+0x2] ;  /* 0x0000020006137984 */ /* 0x000f620000000000 */
[----:B0-----:R-:W-:-:S02]  /*0980*/  I2FP.F32.U32 R27, R23 ;  /* 0x00000017001b7245 */ /* 0x001fc40000201000 */
[----:B-1----:R-:W-:-:S03]  /*0990*/  I2FP.F32.U32 R21, R21 ;  /* 0x0000001500157245 */ /* 0x002fc60000201000 */
[C---:B----4-:R-:W-:Y:S01]  /*09a0*/  FFMA R27, R15.reuse, R27, R24 ;  /* 0x0000001b0f1b7223 */ /* 0x050fe20000000018 */
[----:B--2---:R-:W-:Y:S01]  /*09b0*/  I2FP.F32.U32 R25, R22 ;  /* 0x0000001600197245 */ /* 0x004fe20000201000 */
[C---:B------:R-:W-:Y:S02]  /*09c0*/  FFMA R23, R15.reuse, R21, R26 ;  /* 0x000000150f177223 */ /* 0x040fe4000000001a */
[----:B------:R-:W0:Y:S01]  /*09d0*/  LDS.U8 R21, [R6+0x3] ;  /* 0x0000030006157984 */ /* 0x000e220000000000 */
[----:B---3--:R-:W-:Y:S01]  /*09e0*/  I2FP.F32.U32 R16, R16 ;  /* 0x0000001000107245 */ /* 0x008fe20000201000 */
[----:B------:R-:W-:Y:S02]  /*09f0*/  FFMA R25, R15, R25, R28 ;  /* 0x000000190f197223 */ /* 0x000fe4000000001c */
[----:B------:R-:W1:Y:S01]  /*0a00*/  LDS.U8 R15, [R6+0x4] ;  /* 0x00000400060f7984 */ /* 0x000e620000000000 */
[----:B-----5:R-:W-:Y:S01]  /*0a10*/  I2FP.F32.U32 R24, R17 ;  /* 0x0000001100187245 */ /* 0x020fe20000201000 */
[----:B------:R-:W-:-:S02]  /*0a20*/  FFMA R26, R14, R16, R23 ;  /* 0x000000100e1a7223 */ /* 0x000fc40000000017 */
[----:B------:R-:W2:Y:S01]  /*0a30*/  LDS.U8 R16, [R6+0x5] ;  /* 0x0000050006107984 */ /* 0x000ea20000000000 */
[----:B------:R-:W-:Y:S01]  /*0a40*/  I2FP.F32.U32 R18, R18 ;  /* 0x0000001200127245 */ /* 0x000fe20000201000 */
[C---:B------:R-:W-:Y:S02]  /*0a50*/  FFMA R24, R14.reuse, R24, R25 ;  /* 0x000000180e187223 */ /* 0x040fe40000000019 */
[----:B------:R-:W-:Y:S01]  /*0a60*/  LDS.U8 R17, [R6+0x8] ;  /* 0x0000080006117984 */ /* 0x000fe20000000000 */
[----:B------:R-:W-:Y:S01]  /*0a70*/  I2FP.F32.U32 R20, R20 ;  /* 0x0000001400147245 */ /* 0x000fe20000201000 */
[----:B------:R-:W-:Y:S02]  /*0a80*/  FFMA R22, R14, R18, R27 ;  /* 0x000000120e167223 */ /* 0x000fe4000000001b */
[----:B------:R-:W3:Y:S01]  /*0a90*/  LDS.U8 R14, [R6+0x6] ;  /* 0x00000600060e7984 */ /* 0x000ee20000000000 */
[----:B------:R-:W-:Y:S01]  /*0aa0*/  I2FP.F32.U32 R23, R19 ;  /* 0x0000001300177245 */ /* 0x000fe20000201000 */
[----:B------:R-:W-:-:S02]  /*0ab0*/  FFMA R26, R13, R20, R26 ;  /* 0x000000140d1a7223 */ /* 0x000fc4000000001a */
[----:B------:R-:W4:Y:S02]  /*0ac0*/  LDS.U8 R18, [R6+0x7] ;  /* 0x0000070006127984 */ /* 0x000f240000000000 */
[----:B------:R-:W-:Y:S02]  /*0ad0*/  FFMA R28, R13, R23, R24 ;  /* 0x000000170d1c7223 */ /* 0x000fe40000000018 */
[----:B------:R-:W5:Y:S04]  /*0ae0*/  LDS.U8 R19, [R6+0x9] ;  /* 0x0000090006137984 */ /* 0x000f680000000000 */
[----:B------:R-:W5:Y:S04]  /*0af0*/  LDS.U8 R20, [R6+0xa] ;  /* 0x00000a0006147984 */ /* 0x000f680000000000 */
[----:B------:R-:W5:Y:S04]  /*0b00*/  LDS.U8 R23, [R6+0xb] ;  /* 0x00000b0006177984 */ /* 0x000f680000000000 */
[----:B------:R1:W5:Y:S01]  /*0b10*/  LDS.U8 R24, [R6+0xc] ;  /* 0x00000c0006187984 */ /* 0x0003620000000000 */
[----:B0-----:R-:W-:-:S02]  /*0b20*/  I2FP.F32.U32 R21, R21 ;  /* 0x0000001500157245 */ /* 0x001fc40000201000 */
[----:B-1----:R-:W-:-:S03]  /*0b30*/  I2FP.F32.U32 R15, R15 ;  /* 0x0000000f000f7245 */ /* 0x002fc60000201000 */
[----:B------:R-:W-:Y:S01]  /*0b40*/  FFMA R22, R13, R21, R22 ;  /* 0x000000150d167223 */ /* 0x000fe20000000016 */
[----:B------:R-:W-:Y:S02]  /*0b50*/  IADD3 R6, PT, PT, R6, 0x18, RZ ;  /* 0x0000001806067810 */ /* 0x000fe40007ffe0ff */
[----:B--2---:R-:W-:Y:S01]  /*0b60*/  I2FP.F32.U32 R16, R16 ;  /* 0x0000001000107245 */ /* 0x004fe20000201000 */
[----:B------:R-:W-:-:S04]  /*0b70*/  FFMA R13, R11, R15, R26 ;  /* 0x0000000f0b0d7223 */ /* 0x000fc8000000001a */
[C---:B------:R-:W-:Y:S01]  /*0b80*/  FFMA R15, R11.reuse, R16, R28 ;  /* 0x000000100b0f7223 */ /* 0x040fe2000000001c */
[----:B---3--:R-:W-:Y:S02]  /*0b90*/  I2FP.F32.U32 R21, R14 ;  /* 0x0000000e00157245 */ /* 0x008fe40000201000 */
[----:B------:R-:W-:Y:S02]  /*0ba0*/  I2FP.F32.U32 R14, R17 ;  /* 0x00000011000e7245 */ /* 0x000fe40000201000 */
[----:B----4-:R-:W-:Y:S01]  /*0bb0*/  I2FP.F32.U32 R18, R18 ;  /* 0x0000001200127245 */ /* 0x010fe20000201000 */
[----:B------:R-:W-:Y:S02]  /*0bc0*/  FFMA R21, R11, R21, R22 ;  /* 0x000000150b157223 */ /* 0x000fe40000000016 */
[C---:B------:R-:W-:Y:S01]  /*0bd0*/  FFMA R15, R12.reuse, R14, R15 ;  /* 0x0000000e0c0f7223 */ /* 0x040fe2000000000f */
[----:B-----5:R-:W-:Y:S01]  /*0be0*/  I2FP.F32.U32 R19, R19 ;  /* 0x0000001300137245 */ /* 0x020fe20000201000 */
[----:B------:R-:W-:Y:S01]  /*0bf0*/  FFMA R13, R12, R18, R13 ;  /* 0x000000120c0d7223 */ /* 0x000fe2000000000d */
[----:B------:R-:W-:-:S03]  /*0c00*/  I2FP.F32.U32 R20, R20 ;  /* 0x0000001400147245 */ /* 0x000fc60000201000 */
[----:B------:R-:W-:Y:S01]  /*0c10*/  FFMA R19, R12, R19, R21 ;  /* 0x000000130c137223 */ /* 0x000fe20000000015 */
[----:B------:R-:W-:Y:S01]  /*0c20*/  I2FP.F32.U32 R16, R23 ;  /* 0x0000001700107245 */ /* 0x000fe20000201000 */
[----:B------:R-:W-:Y:S01]  /*0c30*/  FFMA R18, R10, R20, R13 ;  /* 0x000000140a127223 */ /* 0x000fe2000000000d */
[----:B------:R-:W-:-:S03]  /*0c40*/  I2FP.F32.U32 R24, R24 ;  /* 0x0000001800187245 */ /* 0x000fc60000201000 */
[C---:B------:R-:W-:Y:S02]  /*0c50*/  FFMA R16, R10.reuse, R16, R15 ;  /* 0x000000100a107223 */ /* 0x040fe4000000000f */
[----:B------:R-:W-:Y:S01]  /*0c60*/  FFMA R17, R10, R24, R19 ;  /* 0x000000180a117223 */ /* 0x000fe20000000013 */
[----:B------:R-:W-:Y:S06]  /*0c70*/  BRA.U UP1, `(.L_x_14) ;  /* 0xfffffff901a87547 */ /* 0x000fec000b83ffff */
[----:B------:R-:W-:-:S07]  /*0c80*/  IMAD.U32 R11, RZ, RZ, UR11 ;  /* 0x0000000bff0b7e24 */ /* 0x000fce000f8e00ff */
.L_x_13:
[----:B------:R-:W-:-:S09]  /*0c90*/  UISETP.NE.AND UP1, UPT, UR9, URZ, UPT ;  /* 0x000000ff0900728c */ /* 0x000fd2000bf25270 */
[----:B------:R-:W-:Y:S05]  /*0ca0*/  BRA.U !UP1, `(.L_x_15) ;  /* 0x0000000509a87547 */ /* 0x000fea000b800000 */
[----:B------:R-:W-:Y:S02]  /*0cb0*/  UIADD3 UR5, UPT, UPT, UR9, -0x1, URZ ;  /* 0xffffffff09057890 */ /* 0x000fe4000fffe0ff */
[----:B------:R-:W-:Y:S02]  /*0cc0*/  UISETP.NE.AND UP2, UPT, UR10, URZ, UPT ;  /* 0x000000ff0a00728c */ /* 0x000fe4000bf45270 */
[----:B------:R-:W-:-:S09]  /*0cd0*/  UISETP.GE.U32.AND UP1, UPT, UR5, 0x3, UPT ;  /* 0x000000030500788c */ /* 0x000fd2000bf26070 */
[----:B------:R-:W-:Y:S05]  /*0ce0*/  BRA.U !UP1, `(.L_x_16) ;  /* 0x0000000109cc7547 */ /* 0x000fea000b800000 */
[----:B------:R-:W0:Y:S01]  /*0cf0*/  LDC.64 R14, c[0x0][0x390] ;  /* 0x0000e400ff0e7b82 */ /* 0x000e220000000a00 */
[C---:B------:R-:W-:Y:S02]  /*0d00*/  IADD3 R13, PT, PT, R11.reuse, UR15, RZ ;  /* 0x0000000f0b0d7c10 */ /* 0x040fe4000fffe0ff */
[----:B------:R-:W-:-:S05]  /*0d10*/  IADD3 R6, P0, PT, R11, UR15, RZ ;  /* 0x0000000f0b067c10 */ /* 0x000fca000ff1e0ff */
[----:B------:R-:W1:Y:S01]  /*0d20*/  LDC.64 R2, c[0x0][0x390] ;  /* 0x0000e400ff027b82 */ /* 0x000e620000000a00 */
[----:B------:R-:W-:Y:S02]  /*0d30*/  IMAD.X R10, RZ, RZ, RZ, P0 ;  /* 0x000000ffff0a7224 */ /* 0x000fe400000e06ff */
[----:B0-----:R-:W-:-:S05]  /*0d40*/  IMAD.WIDE.U32 R14, R13, 0x4, R14 ;  /* 0x000000040d0e7825 */ /* 0x001fca00078e000e */
[----:B------:R0:W2:Y:S01]  /*0d50*/  LDG.E R13, desc[UR12][R14.64] ;  /* 0x0000000c0e0d7981 */ /* 0x0000a2000c1e1900 */
[----:B-1----:R-:W-:-:S04]  /*0d60*/  LEA R2, P0, R6, R2, 0x2 ;  /* 0x0000000206027211 */ /* 0x002fc800078010ff */
[----:B------:R-:W-:-:S05]  /*0d70*/  LEA.HI.X R3, R6, R3, R10, 0x2, P0 ;  /* 0x0000000306037211 */ /* 0x000fca00000f140a */
[----:B------:R-:W3:Y:S04]  /*0d80*/  LDG.E R6, desc[UR12][R2.64+0x4] ;  /* 0x0000040c02067981 */ /* 0x000ee8000c1e1900 */
[----:B------:R-:W4:Y:S04]  /*0d90*/  LDG.E R10, desc[UR12][R2.64+0x8] ;  /* 0x0000080c020a7981 */ /* 0x000f28000c1e1900 */
[----:B------:R1:W5:Y:S01]  /*0da0*/  LDG.E R12, desc[UR12][R2.64+0xc] ;  /* 0x00000c0c020c7981 */ /* 0x000362000c1e1900 */
[----:B------:R-:W-:Y:S01]  /*0db0*/  IADD3 R20, PT, PT, R8, R11, RZ ;  /* 0x0000000b08147210 */ /* 0x000fe20007ffe0ff */
[----:B------:R-:W-:-:S04]  /*0dc0*/  VIADD R11, R11, 0x4 ;  /* 0x000000040b0b7836 */ /* 0x000fc80000000000 */
[----:B------:R-:W-:-:S05]  /*0dd0*/  IMAD R26, R20, 0x3, R9 ;  /* 0x00000003141a7824 */ /* 0x000fca00078e0209 */
[----:B------:R-:W1:Y:S04]  /*0de0*/  LDS.U8 R27, [R26+0x1] ;  /* 0x000001001a1b7984 */ /* 0x000e680000000000 */
[----:B------:R-:W1:Y:S04]  /*0df0*/  LDS.U8 R25, [R26] ;  /* 0x000000001a197984 */ /* 0x000e680000000000 */
[----:B------:R-:W1:Y:S04]  /*0e00*/  LDS.U8 R24, [R26+0x2] ;  /* 0x000002001a187984 */ /* 0x000e680000000000 */
[----:B------:R-:W1:Y:S04]  /*0e10*/  LDS.U8 R20, [R26+0x3] ;  /* 0x000003001a147984 */ /* 0x000e680000000000 */
[----:B------:R-:W-:Y:S04]  /*0e20*/  LDS.U8 R19, [R26+0x4] ;  /* 0x000004001a137984 */ /* 0x000fe80000000000 */
[----:B------:R-:W1:Y:S04]  /*0e30*/  LDS.U8 R22, [R26+0x5] ;  /* 0x000005001a167984 */ /* 0x000e680000000000 */
[----:B------:R-:W1:Y:S04]  /*0e40*/  LDS.U8 R21, [R26+0x6] ;  /* 0x000006001a157984 */ /* 0x000e680000000000 */
[----:B0-----:R-:W0:Y:S04]  /*0e50*/  LDS.U8 R14, [R26+0x7] ;  /* 0x000007001a0e7984 */ /* 0x001e280000000000 */
[----:B-1----:R-:W1:Y:S04]  /*0e60*/  LDS.U8 R3, [R26+0x8] ;  /* 0x000008001a037984 */ /* 0x002e680000000000 */
[----:B------:R-:W1:Y:S04]  /*0e70*/  LDS.U8 R2, [R26+0x9] ;  /* 0x000009001a027984 */ /* 0x000e680000000000 */
[----:B------:R-:W3:Y:S01]  /*0e80*/  LDS.U8 R15, [R26+0xa] ;  /* 0x00000a001a0f7984 */ /* 0x000ee20000000000 */
[----:B------:R-:W-:-:S03]  /*0e90*/  I2FP.F32.U32 R27, R27 ;  /* 0x0000001b001b7245 */ /* 0x000fc60000201000 */
[----:B------:R-:W4:Y:S01]  /*0ea0*/  LDS.U8 R23, [R26+0xb] ;  /* 0x00000b001a177984 */ /* 0x000f220000000000 */
[----:B------:R-:W-:Y:S02]  /*0eb0*/  I2FP.F32.U32 R25, R25 ;  /* 0x0000001900197245 */ /* 0x000fe40000201000 */
[----:B------:R-:W-:Y:S02]  /*0ec0*/  I2FP.F32.U32 R24, R24 ;  /* 0x0000001800187245 */ /* 0x000fe40000201000 */
[----:B------:R-:W-:Y:S02]  /*0ed0*/  I2FP.F32.U32 R20, R20 ;  /* 0x0000001400147245 */ /* 0x000fe40000201000 */
[----:B------:R-:W-:Y:S02]  /*0ee0*/  I2FP.F32.U32 R22, R22 ;  /* 0x0000001600167245 */ /* 0x000fe40000201000 */
[----:B------:R-:W-:Y:S02]  /*0ef0*/  I2FP.F32.U32 R21, R21 ;  /* 0x0000001500157245 */ /* 0x000fe40000201000 */
[----:B0-----:R-:W-:-:S02]  /*0f00*/  I2FP.F32.U32 R14, R14 ;  /* 0x0000000e000e7245 */ /* 0x001fc40000201000 */
[----:B-1----:R-:W-:Y:S02]  /*0f10*/  I2FP.F32.U32 R3, R3 ;  /* 0x0000000300037245 */ /* 0x002fe40000201000 */
[----:B------:R-:W-:Y:S01]  /*0f20*/  I2FP.F32.U32 R2, R2 ;  /* 0x0000000200027245 */ /* 0x000fe20000201000 */
[C---:B--2---:R-:W-:Y:S01]  /*0f30*/  FFMA R27, R13.reuse, R27, R16 ;  /* 0x0000001b0d1b7223 */ /* 0x044fe20000000010 */
[C---:B------:R-:W-:Y:S01]  /*0f40*/  FFMA R25, R13.reuse, R25, R18 ;  /* 0x000000190d197223 */ /* 0x040fe20000000012 */
[----:B------:R-:W-:Y:S01]  /*0f50*/  I2FP.F32.U32 R16, R19 ;  /* 0x0000001300107245 */ /* 0x000fe20000201000 */
[----:B------:R-:W-:Y:S02]  /*0f60*/  FFMA R13, R13, R24, R17 ;  /* 0x000000180d0d7223 */ /* 0x000fe40000000011 */
[C---:B---3--:R-:W-:Y:S02]  /*0f70*/  FFMA R25, R6.reuse, R20, R25 ;  /* 0x0000001406197223 */ /* 0x048fe40000000019 */
[C---:B------:R-:W-:Y:S01]  /*0f80*/  FFMA R27, R6.reuse, R16, R27 ;  /* 0x00000010061b7223 */ /* 0x040fe2000000001b */
[----:B------:R-:W-:Y:S01]  /*0f90*/  FFMA R13, R6, R22, R13 ;  /* 0x00000016060d7223 */ /* 0x000fe2000000000d */
[----:B------:R-:W-:Y:S01]  /*0fa0*/  I2FP.F32.U32 R16, R15 ;  /* 0x0000000f00107245 */ /* 0x000fe20000201000 */
[C---:B----4-:R-:W-:Y:S01]  /*0fb0*/  FFMA R21, R10.reuse, R21, R25 ;  /* 0x000000150a157223 */ /* 0x050fe20000000019 */
[----:B------:R-:W-:Y:S01]  /*0fc0*/  I2FP.F32.U32 R6, R23 ;  /* 0x0000001700067245 */ /* 0x000fe20000201000 */
[C---:B------:R-:W-:Y:S01]  /*0fd0*/  FFMA R27, R10.reuse, R14, R27 ;  /* 0x0000000e0a1b7223 */ /* 0x040fe2000000001b */
[----:B------:R-:W-:Y:S01]  /*0fe0*/  FFMA R3, R10, R3, R13 ;  /* 0x000000030a037223 */ /* 0x000fe2000000000d */
[----:B-----5:R-:W-:-:S02]  /*0ff0*/  FFMA R18, R12, R2, R21 ;  /* 0x000000020c127223 */ /* 0x020fc40000000015 */
[C---:B------:R-:W-:Y:S01]  /*1000*/  FFMA R16, R12.reuse, R16, R27 ;  /* 0x000000100c107223 */ /* 0x040fe2000000001b */
[----:B------:R-:W-:-:S07]  /*1010*/  FFMA R17, R12, R6, R3 ;  /* 0x000000060c117223 */ /* 0x000fce0000000003 */
.L_x_16:
[----:B------:R-:W-:Y:S05]  /*1020*/  BRA.U !UP2, `(.L_x_15) ;  /* 0x000000010ac87547 */ /* 0x000fea000b800000 */
[----:B------:R-:W-:Y:S02]  /*1030*/  UISETP.NE.AND UP1, UPT, UR10, 0x1, UPT ;  /* 0x000000010a00788c */ /* 0x000fe4000bf25270 */
[----:B------:R-:W-:-:S07]  /*1040*/  ULOP3.LUT UP2, URZ, UR16, 0x1, URZ, 0xc0, !UPT ;  /* 0x0000000110ff7892 */ /* 0x000fce000f84c0ff */
[----:B------:R-:W-:Y:S05]  /*1050*/  BRA.U !UP1, `(.L_x_17) ;  /* 0x00000001097c7547 */ /* 0x000fea000b800000 */
[----:B------:R-:W0:Y:S01]  /*1060*/  LDC.64 R12, c[0x0][0x390] ;  /* 0x0000e400ff0c7b82 */ /* 0x000e220000000a00 */
[C---:B------:R-:W-:Y:S02]  /*1070*/  IADD3 R6, P0, PT, R11.reuse, UR15, RZ ;  /* 0x0000000f0b067c10 */ /* 0x040fe4000ff1e0ff */
[----:B------:R-:W-:-:S03]  /*1080*/  IADD3 R15, PT, PT, R11, UR15, RZ ;  /* 0x0000000f0b0f7c10 */ /* 0x000fc6000fffe0ff */
[----:B------:R-:W-:Y:S02]  /*1090*/  IMAD.X R10, RZ, RZ, RZ, P0 ;  /* 0x000000ffff0a7224 */ /* 0x000fe400000e06ff */
[----:B------:R-:W1:Y:S01]  /*10a0*/  LDC.64 R2, c[0x0][0x390] ;  /* 0x0000e400ff027b82 */ /* 0x000e620000000a00 */
[----:B0-----:R-:W-:-:S06]  /*10b0*/  IMAD.WIDE.U32 R12, R15, 0x4, R12 ;  /* 0x000000040f0c7825 */ /* 0x001fcc00078e000c */
[----:B------:R-:W2:Y:S01]  /*10c0*/  LDG.E R13, desc[UR12][R12.64] ;  /* 0x0000000c0c0d7981 */ /* 0x000ea2000c1e1900 */
[----:B-1----:R-:W-:-:S04]  /*10d0*/  LEA R2, P0, R6, R2, 0x2 ;  /* 0x0000000206027211 */ /* 0x002fc800078010ff */
[----:B------:R-:W-:-:S06]  /*10e0*/  LEA.HI.X R3, R6, R3, R10, 0x2, P0 ;  /* 0x0000000306037211 */ /* 0x000fcc00000f140a */
[----:B------:R0:W3:Y:S01]  /*10f0*/  LDG.E R3, desc[UR12][R2.64+0x4] ;  /* 0x0000040c02037981 */ /* 0x0000e2000c1e1900 */
[----:B------:R-:W-:-:S05]  /*1100*/  IADD3 R6, PT, PT, R8, R11, RZ ;  /* 0x0000000b08067210 */ /* 0x000fca0007ffe0ff */
[----:B------:R-:W-:-:S05]  /*1110*/  IMAD R6, R6, 0x3, R9 ;  /* 0x0000000306067824 */ /* 0x000fca00078e0209 */
[----:B------:R-:W1:Y:S04]  /*1120*/  LDS.U8 R10, [R6] ;  /* 0x00000000060a7984 */ /* 0x000e680000000000 */
[----:B------:R-:W4:Y:S04]  /*1130*/  LDS.U8 R14, [R6+0x1] ;  /* 0x00000100060e7984 */ /* 0x000f280000000000 */
[----:B------:R-:W0:Y:S04]  /*1140*/  LDS.U8 R15, [R6+0x2] ;  /* 0x00000200060f7984 */ /* 0x000e280000000000 */
[----:B------:R-:W5:Y:S04]  /*1150*/  LDS.U8 R20, [R6+0x3] ;  /* 0x0000030006147984 */ /* 0x000f680000000000 */
[----:B------:R-:W5:Y:S04]  /*1160*/  LDS.U8 R21, [R6+0x4] ;  /* 0x0000040006157984 */ /* 0x000f680000000000 */
[----:B------:R-:W5:Y:S01]  /*1170*/  LDS.U8 R22, [R6+0x5] ;  /* 0x0000050006167984 */ /* 0x000f620000000000 */
[----:B------:R-:W-:Y:S01]  /*1180*/  VIADD R11, R11, 0x2 ;  /* 0x000000020b0b7836 */ /* 0x000fe20000000000 */
[----:B-1----:R-:W-:-:S02]  /*1190*/  I2FP.F32.U32 R10, R10 ;  /* 0x0000000a000a7245 */ /* 0x002fc40000201000 */
[----:B----4-:R-:W-:Y:S02]  /*11a0*/  I2FP.F32.U32 R19, R14 ;  /* 0x0000000e00137245 */ /* 0x010fe40000201000 */
[----:B0-----:R-:W-:Y:S02]  /*11b0*/  I2FP.F32.U32 R2, R15 ;  /* 0x0000000f00027245 */ /* 0x001fe40000201000 */
[----:B-----5:R-:W-:Y:S02]  /*11c0*/  I2FP.F32.U32 R20, R20 ;  /* 0x0000001400147245 */ /* 0x020fe40000201000 */
[----:B------:R-:W-:Y:S02]  /*11d0*/  I2FP.F32.U32 R21, R21 ;  /* 0x0000001500157245 */ /* 0x000fe40000201000 */
[----:B------:R-:W-:Y:S01]  /*11e0*/  I2FP.F32.U32 R15, R22 ;  /* 0x00000016000f7245 */ /* 0x000fe20000201000 */
[C---:B--2---:R-:W-:Y:S01]  /*11f0*/  FFMA R10, R13.reuse, R10, R18 ;  /* 0x0000000a0d0a7223 */ /* 0x044fe20000000012 */
[C---:B------:R-:W-:Y:S01]  /*1200*/  FFMA R16, R13.reuse, R19, R16 ;  /* 0x000000130d107223 */ /* 0x040fe20000000010 */
[----:B------:R-:W-:-:S02]  /*1210*/  FFMA R2, R13, R2, R17 ;  /* 0x000000020d027223 */ /* 0x000fc40000000011 */
[C---:B---3--:R-:W-:Y:S01]  /*1220*/  FFMA R18, R3.reuse, R20, R10 ;  /* 0x0000001403127223 */ /* 0x048fe2000000000a */
[C---:B------:R-:W-:Y:S01]  /*1230*/  FFMA R16, R3.reuse, R21, R16 ;  /* 0x0000001503107223 */ /* 0x040fe20000000010 */
[----:B------:R-:W-:-:S07]  /*1240*/  FFMA R17, R3, R15, R2 ;  /* 0x0000000f03117223 */ /* 0x000fce0000000002 */
.L_x_17:
[----:B------:R-:W-:Y:S05]  /*1250*/  BRA.U !UP2, `(.L_x_15) ;  /* 0x000000010a3c7547 */ /* 0x000fea000b800000 */
[----:B------:R-:W0:Y:S01]  /*1260*/  LDC.64 R2, c[0x0][0x390] ;  /* 0x0000e400ff027b82 */ /* 0x000e220000000a00 */
[----:B------:R-:W-:-:S05]  /*1270*/  IADD3 R13, PT, PT, R11, UR15, RZ ;  /* 0x0000000f0b0d7c10 */ /* 0x000fca000fffe0ff */
[----:B0-----:R-:W-:-:S06]  /*1280*/  IMAD.WIDE.U32 R2, R13, 0x4, R2 ;  /* 0x000000040d027825 */ /* 0x001fcc00078e0002 */
[----:B------:R-:W2:Y:S01]  /*1290*/  LDG.E R3, desc[UR12][R2.64] ;  /* 0x0000000c02037981 */ /* 0x000ea2000c1e1900 */
[----:B------:R-:W-:-:S04]  /*12a0*/  IMAD.IADD R8, R8, 0x1, R11 ;  /* 0x0000000108087824 */ /* 0x000fc800078e020b */
[----:B------:R-:W-:-:S05]  /*12b0*/  IMAD R8, R8, 0x3, R9 ;  /* 0x0000000308087824 */ /* 0x000fca00078e0209 */
[----:B------:R-:W0:Y:S04]  /*12c0*/  LDS.U8 R10, [R8+0x1] ;  /* 0x00000100080a7984 */ /* 0x000e280000000000 */
[----:B------:R-:W1:Y:S04]  /*12d0*/  LDS.U8 R6, [R8] ;  /* 0x0000000008067984 */ /* 0x000e680000000000 */
[----:B------:R-:W3:Y:S01]  /*12e0*/  LDS.U8 R11, [R8+0x2] ;  /* 0x00000200080b7984 */ /* 0x000ee20000000000 */
[----:B0-----:R-:W-:Y:S02]  /*12f0*/  I2FP.F32.U32 R13, R10 ;  /* 0x0000000a000d7245 */ /* 0x001fe40000201000 */
[----:B-1----:R-:W-:-:S02]  /*1300*/  I2FP.F32.U32 R6, R6 ;  /* 0x0000000600067245 */ /* 0x002fc40000201000 */
[----:B---3--:R-:W-:-:S03]  /*1310*/  I2FP.F32.U32 R10, R11 ;  /* 0x0000000b000a7245 */ /* 0x008fc60000201000 */
[C---:B--2---:R-:W-:Y:S01]  /*1320*/  FFMA R18, R3.reuse, R6, R18 ;  /* 0x0000000603127223 */ /* 0x044fe20000000012 */
[C---:B------:R-:W-:Y:S01]  /*1330*/  FFMA R16, R3.reuse, R13, R16 ;  /* 0x0000000d03107223 */ /* 0x040fe20000000010 */
[----:B------:R-:W-:-:S07]  /*1340*/  FFMA R17, R3, R10, R17 ;  /* 0x0000000a03117223 */ /* 0x000fce0000000011 */
.L_x_15:
[----:B------:R-:W-:Y:S05]  /*1350*/  BRA.U UP0, `(.L_x_18) ;  /* 0xfffffff100a07547 */ /* 0x000fea000b83ffff */
.L_x_12:
        /* <DEDUP_REMOVED lines=15> */
.L_x_19:
        /* <DEDUP_REMOVED lines=11> */
.L_x_28:


//--------------------- .text._Z14blurImgKernel1P6uchar3iiPfiS0_ --------------------------
	.section	.text._Z14blurImgKernel1P6uchar3iiPfiS0_,"ax",@progbits
	.align	128
        .global         _Z14blurImgKernel1P6uchar3iiPfiS0_
        .type           _Z14blurImgKernel1P6uchar3iiPfiS0_,@function
        .size           _Z14blurImgKernel1P6uchar3iiPfiS0_,(.L_x_29 - _Z14blurImgKernel1P6uchar3iiPfiS0_)
        .other          _Z14blurImgKernel1P6uchar3iiPfiS0_,@"STO_CUDA_ENTRY STV_DEFAULT"
_Z14blurImgKernel1P6uchar3iiPfiS0_:
.text._Z14blurImgKernel1P6uchar3iiPfiS0_:
[----:B------:R-:W-:Y:S01]  /*0000*/  LDC R1, c[0x0][0x37c] ;  /* 0x0000df00ff017b82 */ /* 0x000fe20000000800 */
[----:B------:R-:W0:Y:S07]  /*0010*/  S2R R3, SR_TID.Y ;  /* 0x0000000000037919 */ /* 0x000e2e0000002200 */
[----:B------:R-:W1:Y:S01]  /*0020*/  LDC R11, c[0x0][0x360] ;  /* 0x0000d800ff0b7b82 */ /* 0x000e620000000800 */
[----:B------:R-:W2:Y:S01]  /*0030*/  LDCU.64 UR14, c[0x0][0x388] ;  /* 0x00007100ff0e77ac */ /* 0x000ea20008000a00 */
[----:B------:R-:W1:Y:S06]  /*0040*/  S2R R2, SR_TID.X ;  /* 0x0000000000027919 */ /* 0x000e6c0000002100 */
[----:B------:R-:W0:Y:S08]  /*0050*/  S2UR UR5, SR_CTAID.Y ;  /* 0x00000000000579c3 */ /* 0x000e300000002600 */
[----:B------:R-:W0:Y:S08]  /*0060*/  LDC R0, c[0x0][0x364] ;  /* 0x0000d900ff007b82 */ /* 0x000e300000000800 */
[----:B------:R-:W1:Y:S01]  /*0070*/  S2UR UR4, SR_CTAID.X ;  /* 0x00000000000479c3 */ /* 0x000e620000002500 */
[----:B0-----:R-:W-:-:S05]  /*0080*/  IMAD R0, R0, UR5, R3 ;  /* 0x0000000500007c24 */ /* 0x001fca000f8e0203 */
[----:B--2---:R-:W-:Y:S01]  /*0090*/  ISETP.GE.AND P0, PT, R0, UR15, PT ;  /* 0x0000000f00007c0c */ /* 0x004fe2000bf06270 */
[----:B-1----:R-:W-:-:S05]  /*00a0*/  IMAD R11, R11, UR4, R2 ;  /* 0x000000040b0b7c24 */ /* 0x002fca000f8e0202 */
[----:B------:R-:W-:-:S13]  /*00b0*/  ISETP.GE.OR P0, PT, R11, UR14, P0 ;  /* 0x0000000e0b007c0c */ /* 0x000fda0008706670 */
[----:B------:R-:W-:Y:S05]  /*00c0*/  @P0 EXIT ;  /* 0x000000000000094d */ /* 0x000fea0003800000 */
[----:B------:R-:W0:Y:S01]  /*00d0*/  LDCU UR5, c[0x0][0x398] ;  /* 0x00007300ff0577ac */ /* 0x000e220008000800 */
[----:B------:R-:W-:Y:S01]  /*00e0*/  CS2R R14, SRZ ;  /* 0x00000000000e7805 */ /* 0x000fe2000001ff00 */
[----:B------:R-:W-:Y:S01]  /*00f0*/  IMAD.MOV.U32 R16, RZ, RZ, RZ ;  /* 0x000000ffff107224 */ /* 0x000fe200078e00ff */
[----:B------:R-:W1:Y:S01]  /*0100*/  LDCU.64 UR12, c[0x0][0x358] ;  /* 0x00006b00ff0c77ac */ /* 0x000e620008000a00 */
[----:B0-----:R-:W-:-:S09]  /*0110*/  UISETP.GE.AND UP0, UPT, UR5, 0x1, UPT ;  /* 0x000000010500788c */ /* 0x001fd2000bf06270 */
[----:B-1----:R-:W-:Y:S05]  /*0120*/  BRA.U !UP0, `(.L_x_20) ;  /* 0x0000000908a07547 */ /* 0x002fea000b800000 */
[----:B------:R-:W-:Y:S01]  /*0130*/  USHF.R.U32.HI UR4, URZ, 0x1, UR5 ;  /* 0x00000001ff047899 */ /* 0x000fe20008011605 */
[----:B------:R-:W-:Y:S01]  /*0140*/  CS2R R14, SRZ ;  /* 0x00000000000e7805 */ /* 0x000fe2000001ff00 */
[----:B------:R-:W-:Y:S01]  /*0150*/  ULOP3.LUT UR5, UR5, 0x7ffffffc, URZ, 0xc0, !UPT ;  /* 0x7ffffffc05057892 */ /* 0x000fe2000f8ec0ff */
[----:B------:R-:W-:Y:S01]  /*0160*/  IMAD.MOV.U32 R16, RZ, RZ, RZ ;  /* 0x000000ffff107224 */ /* 0x000fe200078e00ff */
[----:B------:R-:W-:Y:S02]  /*0170*/  UIADD3 UR10, UPT, UPT, UR14, -0x1, URZ ;  /* 0xffffffff0e0a7890 */ /* 0x000fe4000fffe0ff */
[----:B------:R-:W-:Y:S01]  /*0180*/  VIADD R10, R11, -UR4 ;  /* 0x800000040b0a7c36 */ /* 0x000fe20008000000 */
[----:B------:R-:W-:Y:S01]  /*0190*/  UIADD3 UR8, UPT, UPT, -UR5, URZ, URZ ;  /* 0x000000ff05087290 */ /* 0x000fe2000fffe1ff */
[----:B------:R-:W-:Y:S01]  /*01a0*/  VIADD R22, R0, -UR4 ;  /* 0x8000000400167c36 */ /* 0x000fe20008000000 */
[----:B------:R-:W-:Y:S01]  /*01b0*/  UMOV UR4, URZ ;  /* 0x000000ff00047c82 */ /* 0x000fe20008000000 */
[----:B------:R-:W-:-:S09]  /*01c0*/  VIADD R12, R10, 0x3 ;  /* 0x000000030a0c7836 */ /* 0x000fd20000000000 */
.L_x_25:
[----:B------:R-:W0:Y:S01]  /*01d0*/  LDC R2, c[0x0][0x38c] ;  /* 0x0000e300ff027b82 */ /* 0x000e220000000800 */
[----:B------:R-:W1:Y:S01]  /*01e0*/  LDCU UR9, c[0x0][0x398] ;  /* 0x00007300ff0977ac */ /* 0x000e620008000800 */
[----:B------:R-:W-:Y:S01]  /*01f0*/  VIADDMNMX R13, R22, UR4, RZ, !PT ;  /* 0x00000004160d7c46 */ /* 0x000fe2000f8001ff */
[----:B------:R-:W-:Y:S01]  /*0200*/  IMAD.MOV.U32 R17, RZ, RZ, RZ ;  /* 0x000000ffff117224 */ /* 0x000fe200078e00ff */
[----:B-1----:R-:W-:Y:S02]  /*0210*/  UISETP.GE.U32.AND UP1, UPT, UR9, 0x4, UPT ;  /* 0x000000040900788c */ /* 0x002fe4000bf26070 */
[----:B------:R-:W-:Y:S02]  /*0220*/  UIMAD UR15, UR4, UR9, URZ ;  /* 0x00000009040f72a4 */ /* 0x000fe4000f8e02ff */
[----:B------:R-:W-:Y:S01]  /*0230*/  UIADD3 UR4, UPT, UPT, UR4, 0x1, URZ ;  /* 0x0000000104047890 */ /* 0x000fe2000fffe0ff */
[----:B0-----:R-:W-:-:S03]  /*0240*/  ISETP.GE.AND P0, PT, R13, R2, PT ;  /* 0x000000020d00720c */ /* 0x001fc60003f06270 */
[----:B------:R-:W-:-:S10]  /*0250*/  UISETP.NE.AND UP0, UPT, UR4, UR9, UPT ;  /* 0x000000090400728c */ /* 0x000fd4000bf05270 */
[----:B------:R-:W-:Y:S01]  /*0260*/  @P0 VIADD R13, R2, 0xffffffff ;  /* 0xffffffff020d0836 */ /* 0x000fe20000000000 */
[----:B------:R-:W-:Y:S06]  /*0270*/  BRA.U !UP1, `(.L_x_21) ;  /* 0x0000000509347547 */ /* 0x000fec000b800000 */
[----:B------:R-:W0:Y:S01]  /*0280*/  LDCU.64 UR6, c[0x0][0x390] ;  /* 0x00007200ff0677ac */ /* 0x000e220008000a00 */
[----:B------:R-:W-:Y:S01]  /*0290*/  IMAD.MOV.U32 R18, RZ, RZ, R12 ;  /* 0x000000ffff127224 */ /* 0x000fe200078e000c */
[----:B------:R-:W1:Y:S01]  /*02a0*/  LDCU UR16, c[0x0][0x388] ;  /* 0x00007100ff1077ac */ /* 0x000e620008000800 */
[----:B0-----:R-:W-:-:S04]  /*02b0*/  UIMAD.WIDE.U32 UR6, UR15, 0x4, UR6 ;  /* 0x000000040f0678a5 */ /* 0x001fc8000f8e0006 */
[----:B------:R-:W-:-:S04]  /*02c0*/  UIADD3 UR11, UP1, UPT, UR6, 0x8, URZ ;  /* 0x00000008060b7890 */ /* 0x000fc8000ff3e0ff */
[----:B------:R-:W-:Y:S02]  /*02d0*/  UIADD3.X UR6, UPT, UPT, URZ, UR7, URZ, UP1, !UPT ;  /* 0x00000007ff067290 */ /* 0x000fe40008ffe4ff */
[----:B------:R-:W-:-:S04]  /*02e0*/  IMAD.U32 R2, RZ, RZ, UR11 ;  /* 0x0000000bff027e24 */ /* 0x000fc8000f8e00ff */
[----:B------:R-:W-:Y:S01]  /*02f0*/  MOV R3, UR6 ;  /* 0x0000000600037c02 */ /* 0x000fe20008000f00 */
[----:B-1----:R-:W-:-:S06]  /*0300*/  UMOV UR6, UR8 ;  /* 0x0000000800067c82 */ /* 0x002fcc0008000000 */
.L_x_22:
[----:B------:R-:W0:Y:S01]  /*0310*/  LDC.64 R4, c[0x0][0x380] ;  /* 0x0000e000ff047b82 */ /* 0x000e220000000a00 */
[----:B------:R-:W-:Y:S01]  /*0320*/  VIADDMNMX R6, R18, 0xfffffffd, RZ, !PT ;  /* 0xfffffffd12067846 */ /* 0x000fe200078001ff */
[----:B------:R-:W2:Y:S03]  /*0330*/  LDG.E R19, desc[UR12][R2.64+-0x8] ;  /* 0xfffff80c02137981 */ /* 0x000ea6000c1e1900 */
[C---:B------:R-:W-:Y:S01]  /*0340*/  ISETP.GE.AND P0, PT, R6.reuse, UR16, PT ;  /* 0x0000001006007c0c */ /* 0x040fe2000bf06270 */
[----:B------:R-:W3:Y:S03]  /*0350*/  LDG.E R29, desc[UR12][R2.64+-0x4] ;  /* 0xfffffc0c021d7981 */ /* 0x000ee6000c1e1900 */
[----:B------:R-:W-:-:S05]  /*0360*/  SEL R6, R6, UR10, !P0 ;  /* 0x0000000a06067c07 */ /* 0x000fca000c000000 */
[----:B------:R-:W-:-:S04]  /*0370*/  IMAD R7, R13, UR16, R6 ;  /* 0x000000100d077c24 */ /* 0x000fc8000f8e0206 */
[----:B0-----:R-:W-:-:S05]  /*0380*/  IMAD.WIDE R6, R7, 0x3, R4 ;  /* 0x0000000307067825 */ /* 0x001fca00078e0204 */
[----:B------:R-:W4:Y:S04]  /*0390*/  LDG.E.U8 R20, desc[UR12][R6.64] ;  /* 0x0000000c06147981 */ /* 0x000f28000c1e1100 */
[----:B------:R-:W5:Y:S04]  /*03a0*/  LDG.E.U8 R17, desc[UR12][R6.64+0x1] ;  /* 0x0000010c06117981 */ /* 0x000f68000c1e1100 */
[----:B------:R0:W3:Y:S01]  /*03b0*/  LDG.E.U8 R21, desc[UR12][R6.64+0x2] ;  /* 0x0000020c06157981 */ /* 0x0000e2000c1e1100 */
[C---:B------:R-:W-:Y:S02]  /*03c0*/  VIADDMNMX R8, R18.reuse, 0xfffffffe, RZ, !PT ;  /* 0xfffffffe12087846 */ /* 0x040fe400078001ff */
[----:B------:R-:W-:-:S02]  /*03d0*/  VIADDMNMX R9, R18, 0xffffffff, RZ, !PT ;  /* 0xffffffff12097846 */ /* 0x000fc400078001ff */
[----:B------:R-:W-:Y:S02]  /*03e0*/  VIMNMX R23, PT, PT, RZ, R18, !PT ;  /* 0x00000012ff177248 */ /* 0x000fe40007fe0100 */
[C---:B------:R-:W-:Y:S02]  /*03f0*/  ISETP.GE.AND P0, PT, R8.reuse, UR16, PT ;  /* 0x0000001008007c0c */ /* 0x040fe4000bf06270 */
[----:B------:R-:W-:Y:S02]  /*0400*/  ISETP.GE.AND P1, PT, R9, UR16, PT ;  /* 0x0000001009007c0c */ /* 0x000fe4000bf26270 */
[----:B------:R-:W-:Y:S02]  /*0410*/  ISETP.GE.AND P2, PT, R23, UR16, PT ;  /* 0x0000001017007c0c */ /* 0x000fe4000bf46270 */
[----:B------:R-:W-:Y:S02]  /*0420*/  SEL R8, R8, UR10, !P0 ;  /* 0x0000000a08087c07 */ /* 0x000fe4000c000000 */
[----:B------:R-:W-:-:S02]  /*0430*/  SEL R24, R9, UR10, !P1 ;  /* 0x0000000a09187c07 */ /* 0x000fc4000c800000 */
[----:B------:R-:W-:Y:S01]  /*0440*/  SEL R26, R23, UR10, !P2 ;  /* 0x0000000a171a7c07 */ /* 0x000fe2000d000000 */
[C---:B------:R-:W-:Y:S02]  /*0450*/  IMAD R9, R13.reuse, UR16, R8 ;  /* 0x000000100d097c24 */ /* 0x040fe4000f8e0208 */
[C---:B------:R-:W-:Y:S02]  /*0460*/  IMAD R23, R13.reuse, UR16, R24 ;  /* 0x000000100d177c24 */ /* 0x040fe4000f8e0218 */
[----:B------:R-:W-:Y:S02]  /*0470*/  IMAD R25, R13, UR16, R26 ;  /* 0x000000100d197c24 */ /* 0x000fe4000f8e021a */
[----:B0-----:R-:W-:-:S04]  /*0480*/  IMAD.WIDE R6, R9, 0x3, R4 ;  /* 0x0000000309067825 */ /* 0x001fc800078e0204 */
[--C-:B------:R-:W-:Y:S01]  /*0490*/  IMAD.WIDE R8, R23, 0x3, R4.reuse ;  /* 0x0000000317087825 */ /* 0x100fe200078e0204 */
[----:B------:R-:W3:Y:S03]  /*04a0*/  LDG.E.U8 R24, desc[UR12][R6.64+0x1] ;  /* 0x0000010c06187981 */ /* 0x000ee6000c1e1100 */
[----:B------:R-:W-:Y:S01]  /*04b0*/  IMAD.WIDE R4, R25, 0x3, R4 ;  /* 0x0000000319047825 */ /* 0x000fe200078e0204 */
[----:B------:R-:W3:Y:S04]  /*04c0*/  LDG.E.U8 R23, desc[UR12][R6.64] ;  /* 0x0000000c06177981 */ /* 0x000ee8000c1e1100 */
[----:B------:R-:W3:Y:S04]  /*04d0*/  LDG.E.U8 R25, desc[UR12][R6.64+0x2] ;  /* 0x0000020c06197981 */ /* 0x000ee8000c1e1100 */
[----:B------:R-:W3:Y:S04]  /*04e0*/  LDG.E.U8 R27, desc[UR12][R8.64] ;  /* 0x0000000c081b7981 */ /* 0x000ee8000c1e1100 */
[----:B------:R-:W3:Y:S04]  /*04f0*/  LDG.E.U8 R26, desc[UR12][R8.64+0x1] ;  /* 0x0000010c081a7981 */ /* 0x000ee8000c1e1100 */
[----:B------:R0:W3:Y:S04]  /*0500*/  LDG.E.U8 R28, desc[UR12][R8.64+0x2] ;  /* 0x0000020c081c7981 */ /* 0x0000e8000c1e1100 */
[----:B------:R-:W3:Y:S04]  /*0510*/  LDG.E.U8 R7, desc[UR12][R4.64] ;  /* 0x0000000c04077981 */ /* 0x000ee8000c1e1100 */
[----:B------:R-:W3:Y:S01]  /*0520*/  LDG.E.U8 R6, desc[UR12][R4.64+0x1] ;  /* 0x0000010c04067981 */ /* 0x000ee2000c1e1100 */
[----:B----4-:R-:W-:-:S02]  /*0530*/  I2FP.F32.U32 R20, R20 ;  /* 0x0000001400147245 */ /* 0x010fc40000201000 */
[----:B-----5:R-:W-:-:S03]  /*0540*/  I2FP.F32.U32 R17, R17 ;  /* 0x0000001100117245 */ /* 0x020fc60000201000 */
[C---:B--2---:R-:W-:Y:S02]  /*0550*/  FFMA R20, R19.reuse, R20, R15 ;  /* 0x0000001413147223 */ /* 0x044fe4000000000f */
[----:B------:R-:W2:Y:S01]  /*0560*/  LDG.E R15, desc[UR12][R2.64] ;  /* 0x0000000c020f7981 */ /* 0x000ea2000c1e1900 */
[----:B---3--:R-:W-:Y:S01]  /*0570*/  I2FP.F32.U32 R21, R21 ;  /* 0x0000001500157245 */ /* 0x008fe20000201000 */
[C---:B------:R-:W-:Y:S02]  /*0580*/  FFMA R16, R19.reuse, R17, R16 ;  /* 0x0000001113107223 */ /* 0x040fe40000000010 */
[----:B------:R-:W3:Y:S02]  /*0590*/  LDG.E.U8 R17, desc[UR12][R4.64+0x2] ;  /* 0x0000020c04117981 */ /* 0x000ee4000c1e1100 */
[----:B0-----:R-:W-:Y:S02]  /*05a0*/  FFMA R8, R19, R21, R14 ;  /* 0x0000001513087223 */ /* 0x001fe4000000000e */
[----:B------:R0:W4:Y:S01]  /*05b0*/  LDG.E R14, desc[UR12][R2.64+0x4] ;  /* 0x0000040c020e7981 */ /* 0x000122000c1e1900 */
[----:B------:R-:W-:-:S04]  /*05c0*/  UIADD3 UR6, UPT, UPT, UR6, 0x4, URZ ;  /* 0x0000000406067890 */ /* 0x000fc8000fffe0ff */
[----:B------:R-:W-:Y:S01]  /*05d0*/  UISETP.NE.AND UP1, UPT, UR6, URZ, UPT ;  /* 0x000000ff0600728c */ /* 0x000fe2000bf25270 */
[----:B0-----:R-:W-:Y:S02]  /*05e0*/  IADD3 R2, P0, PT, R2, 0x10, RZ ;  /* 0x0000001002027810 */ /* 0x001fe40007f1e0ff */
[----:B------:R-:W-:Y:S02]  /*05f0*/  I2FP.F32.U32 R24, R24 ;  /* 0x0000001800187245 */ /* 0x000fe40000201000 */
[----:B------:R-:W-:Y:S02]  /*0600*/  I2FP.F32.U32 R23, R23 ;  /* 0x0000001700177245 */ /* 0x000fe40000201000 */
[----:B------:R-:W-:-:S03]  /*0610*/  I2FP.F32.U32 R25, R25 ;  /* 0x0000001900197245 */ /* 0x000fc60000201000 */
[C---:B------:R-:W-:Y:S01]  /*0620*/  FFMA R20, R29.reuse, R23, R20 ;  /* 0x000000171d147223 */ /* 0x040fe20000000014 */
[C---:B------:R-:W-:Y:S01]  /*0630*/  FFMA R16, R29.reuse, R24, R16 ;  /* 0x000000181d107223 */ /* 0x040fe20000000010 */
[----:B------:R-:W-:Y:S01]  /*0640*/  I2FP.F32.U32 R27, R27 ;  /* 0x0000001b001b7245 */ /* 0x000fe20000201000 */
[----:B------:R-:W-:Y:S01]  /*0650*/  FFMA R8, R29, R25, R8 ;  /* 0x000000191d087223 */ /* 0x000fe20000000008 */
[----:B------:R-:W-:Y:S02]  /*0660*/  I2FP.F32.U32 R9, R26 ;  /* 0x0000001a00097245 */ /* 0x000fe40000201000 */
[----:B------:R-:W-:Y:S02]  /*0670*/  I2FP.F32.U32 R28, R28 ;  /* 0x0000001c001c7245 */ /* 0x000fe40000201000 */
[----:B------:R-:W-:Y:S02]  /*0680*/  I2FP.F32.U32 R7, R7 ;  /* 0x0000000700077245 */ /* 0x000fe40000201000 */
[----:B------:R-:W-:Y:S01]  /*0690*/  I2FP.F32.U32 R6, R6 ;  /* 0x0000000600067245 */ /* 0x000fe20000201000 */
[----:B------:R-:W-:-:S02]  /*06a0*/  IMAD.X R3, RZ, RZ, R3, P0 ;  /* 0x000000ffff037224 */ /* 0x000fc400000e0603 */
[----:B------:R-:W-:Y:S02]  /*06b0*/  VIADD R18, R18, 0x4 ;  /* 0x0000000412127836 */ /* 0x000fe40000000000 */
[C---:B--2---:R-:W-:Y:S01]  /*06c0*/  FFMA R27, R15.reuse, R27, R20 ;  /* 0x0000001b0f1b7223 */ /* 0x044fe20000000014 */
[C---:B------:R-:W-:Y:S01]  /*06d0*/  FFMA R9, R15.reuse, R9, R16 ;  /* 0x000000090f097223 */ /* 0x040fe20000000010 */
[----:B------:R-:W-:Y:S01]  /*06e0*/  FFMA R5, R15, R28, R8 ;  /* 0x0000001c0f057223 */ /* 0x000fe20000000008 */
[----:B---3--:R-:W-:Y:S01]  /*06f0*/  I2FP.F32.U32 R4, R17 ;  /* 0x0000001100047245 */ /* 0x008fe20000201000 */
[C---:B----4-:R-:W-:Y:S01]  /*0700*/  FFMA R15, R14.reuse, R7, R27 ;  /* 0x000000070e0f7223 */ /* 0x050fe2000000001b */
[----:B------:R-:W-:-:S03]  /*0710*/  FFMA R16, R14, R6, R9 ;  /* 0x000000060e107223 */ /* 0x000fc60000000009 */
[----:B------:R-:W-:Y:S01]  /*0720*/  FFMA R14, R14, R4, R5 ;  /* 0x000000040e0e7223 */ /* 0x000fe20000000005 */
[----:B------:R-:W-:Y:S06]  /*0730*/  BRA.U UP1, `(.L_x_22) ;  /* 0xfffffff901f47547 */ /* 0x000fec000b83ffff */
[----:B------:R-:W-:-:S07]  /*0740*/  IMAD.U32 R17, RZ, RZ, UR5 ;  /* 0x00000005ff117e24 */ /* 0x000fce000f8e00ff */
.L_x_21:
[----:B------:R-:W-:-:S09]  /*0750*/  ULOP3.LUT UP1, UR7, UR9, 0x3, URZ, 0xc0, !UPT ;  /* 0x0000000309077892 */ /* 0x000fd2000f82c0ff */
[----:B------:R-:W-:Y:S05]  /*0760*/  BRA.U !UP1, `(.L_x_23) ;  /* 0x00000005090c7547 */ /* 0x000fea000b800000 */
[----:B------:R-:W-:Y:S02]  /*0770*/  UISETP.NE.AND UP1, UPT, UR7, 0x1, UPT ;  /* 0x000000010700788c */ /* 0x000fe4000bf25270 */
[----:B------:R-:W-:-:S04]  /*0780*/  ULOP3.LUT UR6, UR9, 0x1, URZ, 0xc0, !UPT ;  /* 0x0000000109067892 */ /* 0x000fc8000f8ec0ff */
[----:B------:R-:W-:-:S03]  /*0790*/  UISETP.NE.U32.AND UP2, UPT, UR6, 0x1, UPT ;  /* 0x000000010600788c */ /* 0x000fc6000bf45070 */
[----:B------:R-:W-:Y:S08]  /*07a0*/  BRA.U !UP1, `(.L_x_24) ;  /* 0x0000000109a87547 */ /* 0x000ff0000b800000 */
[----:B------:R-:W0:Y:S01]  /*07b0*/  LDCU UR6, c[0x0][0x388] ;  /* 0x00007100ff0677ac */ /* 0x000e220008000800 */
[----:B------:R-:W1:Y:S01]  /*07c0*/  LDC.64 R8, c[0x0][0x380] ;  /* 0x0000e000ff087b82 */ /* 0x000e620000000a00 */
[----:B------:R-:W-:Y:S01]  /*07d0*/  IMAD.IADD R2, R10, 0x1, R17 ;  /* 0x000000010a027824 */ /* 0x000fe200078e0211 */
[----:B------:R-:W-:-:S04]  /*07e0*/  IADD3 R19, PT, PT, R17, UR15, RZ ;  /* 0x0000000f11137c10 */ /* 0x000fc8000fffe0ff */
[----:B------:R-:W-:Y:S02]  /*07f0*/  VIMNMX R3, PT, PT, RZ, R2, !PT ;  /* 0x00000002ff037248 */ /* 0x000fe40007fe0100 */
[----:B------:R-:W2:Y:S01]  /*0800*/  LDC.64 R6, c[0x0][0x390] ;  /* 0x0000e400ff067b82 */ /* 0x000ea20000000a00 */
[----:B------:R-:W-:-:S07]  /*0810*/  VIADDMNMX R18, R2, 0x1, RZ, !PT ;  /* 0x0000000102127846 */ /* 0x000fce00078001ff */
[----:B------:R-:W3:Y:S01]  /*0820*/  LDC.64 R4, c[0x0][0x390] ;  /* 0x0000e400ff047b82 */ /* 0x000ee20000000a00 */
[C---:B0-----:R-:W-:Y:S02]  /*0830*/  ISETP.GE.AND P0, PT, R3.reuse, UR6, PT ;  /* 0x0000000603007c0c */ /* 0x041fe4000bf06270 */
[C---:B------:R-:W-:Y:S02]  /*0840*/  ISETP.GE.AND P1, PT, R18.reuse, UR6, PT ;  /* 0x0000000612007c0c */ /* 0x040fe4000bf26270 */
[----:B------:R-:W-:Y:S02]  /*0850*/  SEL R2, R3, UR10, !P0 ;  /* 0x0000000a03027c07 */ /* 0x000fe4000c000000 */
[----:B------:R-:W-:-:S03]  /*0860*/  SEL R18, R18, UR10, !P1 ;  /* 0x0000000a12127c07 */ /* 0x000fc6000c800000 */
[C---:B------:R-:W-:Y:S02]  /*0870*/  IMAD R3, R13.reuse, UR6, R2 ;  /* 0x000000060d037c24 */ /* 0x040fe4000f8e0202 */
[----:B------:R-:W-:Y:S01]  /*0880*/  IMAD R21, R13, UR6, R18 ;  /* 0x000000060d157c24 */ /* 0x000fe2000f8e0212 */
[----:B------:R-:W-:Y:S01]  /*0890*/  IADD3 R18, P0, PT, R17, UR15, RZ ;  /* 0x0000000f11127c10 */ /* 0x000fe2000ff1e0ff */
[----:B-1----:R-:W-:-:S04]  /*08a0*/  IMAD.WIDE R2, R3, 0x3, R8 ;  /* 0x0000000303027825 */ /* 0x002fc800078e0208 */
[----:B------:R-:W-:Y:S01]  /*08b0*/  IMAD.X R23, RZ, RZ, RZ, P0 ;  /* 0x000000ffff177224 */ /* 0x000fe200000e06ff */
[----:B------:R-:W4:Y:S01]  /*08c0*/  LDG.E.U8 R20, desc[UR12][R2.64] ;  /* 0x0000000c02147981 */ /* 0x000f22000c1e1100 */
[----:B--2---:R-:W-:-:S03]  /*08d0*/  IMAD.WIDE.U32 R6, R19, 0x4, R6 ;  /* 0x0000000413067825 */ /* 0x004fc600078e0006 */
[----:B------:R-:W2:Y:S01]  /*08e0*/  LDG.E.U8 R19, desc[UR12][R2.64+0x1] ;  /* 0x0000010c02137981 */ /* 0x000ea2000c1e1100 */
[----:B------:R-:W-:Y:S01]  /*08f0*/  IMAD.WIDE R8, R21, 0x3, R8 ;  /* 0x0000000315087825 */ /* 0x000fe200078e0208 */
[C---:B---3--:R-:W-:Y:S02]  /*0900*/  LEA R4, P0, R18.reuse, R4, 0x2 ;  /* 0x0000000412047211 */ /* 0x048fe400078010ff */
[----:B------:R-:W3:Y:S02]  /*0910*/  LDG.E.U8 R21, desc[UR12][R2.64+0x2] ;  /* 0x0000020c02157981 */ /* 0x000ee4000c1e1100 */
[----:B------:R-:W-:Y:S02]  /*0920*/  LEA.HI.X R5, R18, R5, R23, 0x2, P0 ;  /* 0x0000000512057211 */ /* 0x000fe400000f1417 */
[----:B------:R-:W5:Y:S04]  /*0930*/  LDG.E.U8 R18, desc[UR12][R8.64] ;  /* 0x0000000c08127981 */ /* 0x000f68000c1e1100 */
[----:B------:R-:W5:Y:S04]  /*0940*/  LDG.E.U8 R23, desc[UR12][R8.64+0x1] ;  /* 0x0000010c08177981 */ /* 0x000f68000c1e1100 */
[----:B------:R-:W5:Y:S04]  /*0950*/  LDG.E.U8 R24, desc[UR12][R8.64+0x2] ;  /* 0x0000020c08187981 */ /* 0x000f68000c1e1100 */
[----:B------:R-:W5:Y:S04]  /*0960*/  LDG.E R7, desc[UR12][R6.64] ;  /* 0x0000000c06077981 */ /* 0x000f68000c1e1900 */
[----:B------:R-:W5:Y:S01]  /*0970*/  LDG.E R4, desc[UR12][R4.64+0x4] ;  /* 0x0000040c04047981 */ /* 0x000f62000c1e1900 */
[----:B------:R-:W-:Y:S01]  /*0980*/  VIADD R17, R17, 0x2 ;  /* 0x0000000211117836 */ /* 0x000fe20000000000 */
[----:B----4-:R-:W-:-:S02]  /*0990*/  I2FP.F32.U32 R20, R20 ;  /* 0x0000001400147245 */ /* 0x010fc40000201000 */
[----:B--2---:R-:W-:Y:S02]  /*09a0*/  I2FP.F32.U32 R19, R19 ;  /* 0x0000001300137245 */ /* 0x004fe40000201000 */
[----:B---3--:R-:W-:Y:S02]  /*09b0*/  I2FP.F32.U32 R21, R21 ;  /* 0x0000001500157245 */ /* 0x008fe40000201000 */
[----:B-----5:R-:W-:Y:S02]  /*09c0*/  I2FP.F32.U32 R18, R18 ;  /* 0x0000001200127245 */ /* 0x020fe40000201000 */
[----:B------:R-:W-:Y:S02]  /*09d0*/  I2FP.F32.U32 R23, R23 ;  /* 0x0000001700177245 */ /* 0x000fe40000201000 */
[----:B------:R-:W-:Y:S01]  /*09e0*/  I2FP.F32.U32 R3, R24 ;  /* 0x0000001800037245 */ /* 0x000fe20000201000 */
[C---:B------:R-:W-:Y:S01]  /*09f0*/  FFMA R15, R7.reuse, R20, R15 ;  /* 0x00000014070f7223 */ /* 0x040fe2000000000f */
[C---:B------:R-:W-:Y:S01]  /*0a00*/  FFMA R16, R7.reuse, R19, R16 ;  /* 0x0000001307107223 */ /* 0x040fe20000000010 */
[----:B------:R-:W-:-:S02]  /*0a10*/  FFMA R14, R7, R21, R14 ;  /* 0x00000015070e7223 */ /* 0x000fc4000000000e */
[C---:B------:R-:W-:Y:S01]  /*0a20*/  FFMA R15, R4.reuse, R18, R15 ;  /* 0x00000012040f7223 */ /* 0x040fe2000000000f */
[C---:B------:R-:W-:Y:S01]  /*0a30*/  FFMA R16, R4.reuse, R23, R16 ;  /* 0x0000001704107223 */ /* 0x040fe20000000010 */
[----:B------:R-:W-:-:S07]  /*0a40*/  FFMA R14, R4, R3, R14 ;  /* 0x00000003040e7223 */ /* 0x000fce000000000e */
.L_x_24:
[----:B------:R-:W-:Y:S05]  /*0a50*/  BRA.U UP2, `(.L_x_23) ;  /* 0x0000000102507547 */ /* 0x000fea000b800000 */
[----:B------:R-:W0:Y:S01]  /*0a60*/  LDCU UR6, c[0x0][0x388] ;  /* 0x00007100ff0677ac */ /* 0x000e220008000800 */
[----:B------:R-:W1:Y:S01]  /*0a70*/  LDC.64 R4, c[0x0][0x380] ;  /* 0x0000e000ff047b82 */ /* 0x000e620000000a00 */
[----:B------:R-:W-:Y:S01]  /*0a80*/  VIADDMNMX R6, R10, R17, RZ, !PT ;  /* 0x000000110a067246 */ /* 0x000fe200078001ff */
[----:B------:R-:W-:-:S06]  /*0a90*/  VIADD R17, R17, UR15 ;  /* 0x0000000f11117c36 */ /* 0x000fcc0008000000 */
[----:B------:R-:W2:Y:S01]  /*0aa0*/  LDC.64 R2, c[0x0][0x390] ;  /* 0x0000e400ff027b82 */ /* 0x000ea20000000a00 */
[----:B0-----:R-:W-:-:S04]  /*0ab0*/  ISETP.GE.AND P0, PT, R6, UR6, PT ;  /* 0x0000000606007c0c */ /* 0x001fc8000bf06270 */
[----:B------:R-:W-:-:S05]  /*0ac0*/  SEL R6, R6, UR10, !P0 ;  /* 0x0000000a06067c07 */ /* 0x000fca000c000000 */
[----:B------:R-:W-:-:S04]  /*0ad0*/  IMAD R13, R13, UR6, R6 ;  /* 0x000000060d0d7c24 */ /* 0x000fc8000f8e0206 */
[----:B-1----:R-:W-:-:S04]  /*0ae0*/  IMAD.WIDE R4, R13, 0x3, R4 ;  /* 0x000000030d047825 */ /* 0x002fc800078e0204 */
[----:B--2---:R-:W-:Y:S01]  /*0af0*/  IMAD.WIDE.U32 R2, R17, 0x4, R2 ;  /* 0x0000000411027825 */ /* 0x004fe200078e0002 */
[----:B------:R-:W2:Y:S04]  /*0b00*/  LDG.E.U8 R6, desc[UR12][R4.64] ;  /* 0x0000000c04067981 */ /* 0x000ea8000c1e1100 */
[----:B------:R-:W3:Y:S04]  /*0b10*/  LDG.E.U8 R7, desc[UR12][R4.64+0x1] ;  /* 0x0000010c04077981 */ /* 0x000ee8000c1e1100 */
[----:B------:R-:W4:Y:S04]  /*0b20*/  LDG.E.U8 R8, desc[UR12][R4.64+0x2] ;  /* 0x0000020c04087981 */ /* 0x000f28000c1e1100 */
[----:B------:R-:W5:Y:S01]  /*0b30*/  LDG.E R2, desc[UR12][R2.64] ;  /* 0x0000000c02027981 */ /* 0x000f62000c1e1900 */
[----:B--2---:R-:W-:-:S02]  /*0b40*/  I2FP.F32.U32 R6, R6 ;  /* 0x0000000600067245 */ /* 0x004fc40000201000 */
[----:B---3--:R-:W-:Y:S02]  /*0b50*/  I2FP.F32.U32 R7, R7 ;  /* 0x0000000700077245 */ /* 0x008fe40000201000 */
[----:B----4-:R-:W-:Y:S01]  /*0b60*/  I2FP.F32.U32 R9, R8 ;  /* 0x0000000800097245 */ /* 0x010fe20000201000 */
[C---:B-----5:R-:W-:Y:S02]  /*0b70*/  FFMA R15, R2.reuse, R6, R15 ;  /* 0x00000006020f7223 */ /* 0x060fe4000000000f */
[C---:B------:R-:W-:Y:S02]  /*0b80*/  FFMA R16, R2.reuse, R7, R16 ;  /* 0x0000000702107223 */ /* 0x040fe40000000010 */
[----:B------:R-:W-:-:S07]  /*0b90*/  FFMA R14, R2, R9, R14 ;  /* 0x00000009020e7223 */ /* 0x000fce000000000e */
.L_x_23:
[----:B------:R-:W-:Y:S05]  /*0ba0*/  BRA.U UP0, `(.L_x_25) ;  /* 0xfffffff500887547 */ /* 0x000fea000b83ffff */
.L_x_20:
[----:B------:R-:W0:Y:S01]  /*0bb0*/  LDC.64 R2, c[0x0][0x3a0] ;  /* 0x0000e800ff027b82 */ /* 0x000e220000000a00 */
[----:B------:R-:W1:Y:S01]  /*0bc0*/  LDCU UR4, c[0x0][0x388] ;  /* 0x00007100ff0477ac */ /* 0x000e620008000800 */
[----:B------:R-:W-:Y:S02]  /*0bd0*/  FMNMX R15, RZ, R15, !PT ;  /* 0x0000000fff0f7209 */ /* 0x000fe40007800000 */
[----:B------:R-:W-:Y:S02]  /*0be0*/  FMNMX R16, RZ, R16, !PT ;  /* 0x00000010ff107209 */ /* 0x000fe40007800000 */
[----:B------:R-:W-:Y:S02]  /*0bf0*/  FMNMX R14, RZ, R14, !PT ;  /* 0x0000000eff0e7209 */ /* 0x000fe40007800000 */
[----:B------:R-:W-:Y:S02]  /*0c00*/  FMNMX R15, R15, 255, PT ;  /* 0x437f00000f0f7809 */ /* 0x000fe40003800000 */
[----:B------:R-:W-:-:S02]  /*0c10*/  FMNMX R16, R16, 255, PT ;  /* 0x437f000010107809 */ /* 0x000fc40003800000 */
[----:B------:R-:W-:Y:S02]  /*0c20*/  FMNMX R14, R14, 255, PT ;  /* 0x437f00000e0e7809 */ /* 0x000fe40003800000 */
[----:B------:R-:W2:Y:S01]  /*0c30*/  F2I.U32.TRUNC.NTZ R15, R15 ;  /* 0x0000000f000f7305 */ /* 0x000ea2000020f000 */
[----:B-1----:R-:W-:-:S07]  /*0c40*/  IMAD R11, R0, UR4, R11 ;  /* 0x00000004000b7c24 */ /* 0x002fce000f8e020b */
[----:B------:R-:W1:Y:S01]  /*0c50*/  F2I.U32.TRUNC.NTZ R5, R16 ;  /* 0x0000001000057305 */ /* 0x000e62000020f000 */
[----:B0-----:R-:W-:-:S05]  /*0c60*/  IMAD.WIDE R2, R11, 0x3, R2 ;  /* 0x000000030b027825 */ /* 0x001fca00078e0202 */
[----:B--2---:R-:W-:Y:S02]  /*0c70*/  STG.E.U8 desc[UR12][R2.64], R15 ;  /* 0x0000000f02007986 */ /* 0x004fe4000c10110c */
[----:B------:R-:W0:Y:S02]  /*0c80*/  F2I.U32.TRUNC.NTZ R7, R14 ;  /* 0x0000000e00077305 */ /* 0x000e24000020f000 */
[----:B-1----:R-:W-:Y:S04]  /*0c90*/  STG.E.U8 desc[UR12][R2.64+0x1], R5 ;  /* 0x0000010502007986 */ /* 0x002fe8000c10110c */
[----:B0-----:R-:W-:Y:S01]  /*0ca0*/  STG.E.U8 desc[UR12][R2.64+0x2], R7 ;  /* 0x0000020702007986 */ /* 0x001fe2000c10110c */
[----:B------:R-:W-:Y:S05]  /*0cb0*/  EXIT ;  /* 0x000000000000794d */ /* 0x000fea0003800000 */
.L_x_26:
        /* <DEDUP_REMOVED lines=12> */
.L_x_29:


//--------------------- .nv.shared._Z14blurImgKernel3P6uchar3iiiS0_ --------------------------
	.section	.nv.shared._Z14blurImgKernel3P6uchar3iiiS0_,"aw",@nobits
	.sectionflags	@""
	.align	16
	.zero		1024


//--------------------- .nv.shared.reserved.0     --------------------------
	.section	.nv.shared.reserved.0,"aw",@nobits
	.weak		__nv_reservedSMEM_offset_0_alias
	.size		__nv_reservedSMEM_offset_0_alias, 0, 64
	.other		__nv_reservedSMEM_offset_0_alias,@"STO_CUDA_RESERVED_SHARED STV_DEFAULT"
__nv_reservedSMEM_offset_0_alias:
	.zero		0
	.zero		64


//--------------------- .nv.shared._Z14blurImgKernel2P6uchar3iiPfiS0_ --------------------------
	.section	.nv.shared._Z14blurImgKernel2P6uchar3iiPfiS0_,"aw",@nobits
	.sectionflags	@""
	.align	16
	.zero		1024


//--------------------- .nv.shared._Z14blurImgKernel1P6uchar3iiPfiS0_ --------------------------
	.section	.nv.shared._Z14blurImgKernel1P6uchar3iiPfiS0_,"aw",@nobits
	.sectionflags	@""
	.align	16
	.zero		1024


//--------------------- .nv.constant0._Z14blurImgKernel3P6uchar3iiiS0_ --------------------------
	.section	.nv.constant0._Z14blurImgKernel3P6uchar3iiiS0_,"a",@progbits
	.sectionflags	@""
	.align	4
.nv.constant0._Z14blurImgKernel3P6uchar3iiiS0_:
	.zero		928


//--------------------- .nv.constant0._Z14blurImgKernel2P6uchar3iiPfiS0_ --------------------------
	.section	.nv.constant0._Z14blurImgKernel2P6uchar3iiPfiS0_,"a",@progbits
	.sectionflags	@""
	.align	4
.nv.constant0._Z14blurImgKernel2P6uchar3iiPfiS0_:
	.zero		936


//--------------------- .nv.constant0._Z14blurImgKernel1P6uchar3iiPfiS0_ --------------------------
	.section	.nv.constant0._Z14blurImgKernel1P6uchar3iiPfiS0_,"a",@progbits
	.sectionflags	@""
	.align	4
.nv.constant0._Z14blurImgKernel1P6uchar3iiPfiS0_:
	.zero		936


//--------------------- SYMBOLS --------------------------

	.type		.nv.reservedSmem.offset0,@object
	.size		.nv.reservedSmem.offset0,0x4
	.type		.nv.reservedSmem.cap,@object
	.size		.nv.reservedSmem.cap,0x4
